//
// Generated by NVIDIA NVVM Compiler
//
// Compiler Build ID: CL-36424714
// Cuda compilation tools, release 13.0, V13.0.88
// Based on NVVM 20.0.0
//

.version 9.0
.target sm_100
.address_size 64

	// .globl	_Z13VecBadTriplesP4_ADJPii

.visible .entry _Z13VecBadTriplesP4_ADJPii(
	.param .u64 .ptr .align 1 _Z13VecBadTriplesP4_ADJPii_param_0,
	.param .u64 .ptr .align 1 _Z13VecBadTriplesP4_ADJPii_param_1,
	.param .u32 _Z13VecBadTriplesP4_ADJPii_param_2
)
{
	.local .align 8 .b8 	__local_depot0[1040];
	.reg .b64 	%SP;
	.reg .b64 	%SPL;
	.reg .pred 	%p<82>;
	.reg .b16 	%rs<45>;
	.reg .b32 	%r<351>;
	.reg .b64 	%rd<64>;

	mov.u64 	%SPL, __local_depot0;
	ld.param.u64 	%rd19, [_Z13VecBadTriplesP4_ADJPii_param_0];
	ld.param.u32 	%r24, [_Z13VecBadTriplesP4_ADJPii_param_2];
	add.u64 	%rd1, %SPL, 0;
	add.u64 	%rd2, %SPL, 8;
	mov.u32 	%r25, %ntid.x;
	mov.u32 	%r26, %ctaid.x;
	mov.u32 	%r27, %tid.x;
	mad.lo.s32 	%r1, %r25, %r26, %r27;
	setp.ge.s32 	%p1, %r1, %r24;
	@%p1 bra 	$L__BB0_29;
	cvta.to.global.u64 	%rd23, %rd19;
	mul.wide.s32 	%rd24, %r1, 1028;
	add.s64 	%rd25, %rd23, %rd24;
	ld.global.u32 	%r29, [%rd25+1024];
	ld.global.u32 	%r30, [%rd25+1020];
	ld.global.u32 	%r31, [%rd25+1016];
	ld.global.u32 	%r32, [%rd25+1012];
	ld.global.u32 	%r33, [%rd25+1008];
	ld.global.u32 	%r34, [%rd25+1004];
	ld.global.u32 	%r35, [%rd25+1000];
	ld.global.u32 	%r36, [%rd25+996];
	ld.global.u32 	%r37, [%rd25+992];
	ld.global.u32 	%r38, [%rd25+988];
	ld.global.u32 	%r39, [%rd25+984];
	ld.global.u32 	%r40, [%rd25+980];
	ld.global.u32 	%r41, [%rd25+976];
	ld.global.u32 	%r42, [%rd25+972];
	ld.global.u32 	%r43, [%rd25+968];
	ld.global.u32 	%r44, [%rd25+964];
	ld.global.u32 	%r45, [%rd25+960];
	ld.global.u32 	%r46, [%rd25+956];
	ld.global.u32 	%r47, [%rd25+952];
	ld.global.u32 	%r48, [%rd25+948];
	ld.global.u32 	%r49, [%rd25+944];
	ld.global.u32 	%r50, [%rd25+940];
	ld.global.u32 	%r51, [%rd25+936];
	ld.global.u32 	%r52, [%rd25+932];
	ld.global.u32 	%r53, [%rd25+928];
	ld.global.u32 	%r54, [%rd25+924];
	ld.global.u32 	%r55, [%rd25+920];
	ld.global.u32 	%r56, [%rd25+916];
	ld.global.u32 	%r57, [%rd25+912];
	ld.global.u32 	%r58, [%rd25+908];
	ld.global.u32 	%r59, [%rd25+904];
	ld.global.u32 	%r60, [%rd25+900];
	ld.global.u32 	%r61, [%rd25+896];
	ld.global.u32 	%r62, [%rd25+892];
	ld.global.u32 	%r63, [%rd25+888];
	ld.global.u32 	%r64, [%rd25+884];
	ld.global.u32 	%r65, [%rd25+880];
	ld.global.u32 	%r66, [%rd25+876];
	ld.global.u32 	%r67, [%rd25+872];
	ld.global.u32 	%r68, [%rd25+868];
	ld.global.u32 	%r69, [%rd25+864];
	ld.global.u32 	%r70, [%rd25+860];
	ld.global.u32 	%r71, [%rd25+856];
	ld.global.u32 	%r72, [%rd25+852];
	ld.global.u32 	%r73, [%rd25+848];
	ld.global.u32 	%r74, [%rd25+844];
	ld.global.u32 	%r75, [%rd25+840];
	ld.global.u32 	%r76, [%rd25+836];
	ld.global.u32 	%r77, [%rd25+832];
	ld.global.u32 	%r78, [%rd25+828];
	ld.global.u32 	%r79, [%rd25+824];
	ld.global.u32 	%r80, [%rd25+820];
	ld.global.u32 	%r81, [%rd25+816];
	ld.global.u32 	%r82, [%rd25+812];
	ld.global.u32 	%r83, [%rd25+808];
	ld.global.u32 	%r84, [%rd25+804];
	ld.global.u32 	%r85, [%rd25+800];
	ld.global.u32 	%r86, [%rd25+796];
	ld.global.u32 	%r87, [%rd25+792];
	ld.global.u32 	%r88, [%rd25+788];
	ld.global.u32 	%r89, [%rd25+784];
	ld.global.u32 	%r90, [%rd25+780];
	ld.global.u32 	%r91, [%rd25+776];
	ld.global.u32 	%r92, [%rd25+772];
	ld.global.u32 	%r93, [%rd25+768];
	ld.global.u32 	%r94, [%rd25+764];
	ld.global.u32 	%r95, [%rd25+760];
	ld.global.u32 	%r96, [%rd25+756];
	ld.global.u32 	%r97, [%rd25+752];
	ld.global.u32 	%r98, [%rd25+748];
	ld.global.u32 	%r99, [%rd25+744];
	ld.global.u32 	%r100, [%rd25+740];
	ld.global.u32 	%r101, [%rd25+736];
	ld.global.u32 	%r102, [%rd25+732];
	ld.global.u32 	%r103, [%rd25+728];
	ld.global.u32 	%r104, [%rd25+724];
	ld.global.u32 	%r105, [%rd25+720];
	ld.global.u32 	%r106, [%rd25+716];
	ld.global.u32 	%r107, [%rd25+712];
	ld.global.u32 	%r108, [%rd25+708];
	ld.global.u32 	%r109, [%rd25+704];
	ld.global.u32 	%r110, [%rd25+700];
	ld.global.u32 	%r111, [%rd25+696];
	ld.global.u32 	%r112, [%rd25+692];
	ld.global.u32 	%r113, [%rd25+688];
	ld.global.u32 	%r114, [%rd25+684];
	ld.global.u32 	%r115, [%rd25+680];
	ld.global.u32 	%r116, [%rd25+676];
	ld.global.u32 	%r117, [%rd25+672];
	ld.global.u32 	%r118, [%rd25+668];
	ld.global.u32 	%r119, [%rd25+664];
	ld.global.u32 	%r120, [%rd25+660];
	ld.global.u32 	%r121, [%rd25+656];
	ld.global.u32 	%r122, [%rd25+652];
	ld.global.u32 	%r123, [%rd25+648];
	ld.global.u32 	%r124, [%rd25+644];
	ld.global.u32 	%r125, [%rd25+640];
	ld.global.u32 	%r126, [%rd25+636];
	ld.global.u32 	%r127, [%rd25+632];
	ld.global.u32 	%r128, [%rd25+628];
	ld.global.u32 	%r129, [%rd25+624];
	ld.global.u32 	%r130, [%rd25+620];
	ld.global.u32 	%r131, [%rd25+616];
	ld.global.u32 	%r132, [%rd25+612];
	ld.global.u32 	%r133, [%rd25+608];
	ld.global.u32 	%r134, [%rd25+604];
	ld.global.u32 	%r135, [%rd25+600];
	ld.global.u32 	%r136, [%rd25+596];
	ld.global.u32 	%r137, [%rd25+592];
	ld.global.u32 	%r138, [%rd25+588];
	ld.global.u32 	%r139, [%rd25+584];
	ld.global.u32 	%r140, [%rd25+580];
	ld.global.u32 	%r141, [%rd25+576];
	ld.global.u32 	%r142, [%rd25+572];
	ld.global.u32 	%r143, [%rd25+568];
	ld.global.u32 	%r144, [%rd25+564];
	ld.global.u32 	%r145, [%rd25+560];
	ld.global.u32 	%r146, [%rd25+556];
	ld.global.u32 	%r147, [%rd25+552];
	ld.global.u32 	%r148, [%rd25+548];
	ld.global.u32 	%r149, [%rd25+544];
	ld.global.u32 	%r150, [%rd25+540];
	ld.global.u32 	%r151, [%rd25+536];
	ld.global.u32 	%r152, [%rd25+532];
	ld.global.u32 	%r153, [%rd25+528];
	ld.global.u32 	%r154, [%rd25+524];
	ld.global.u32 	%r155, [%rd25+520];
	ld.global.u32 	%r156, [%rd25+516];
	ld.global.u32 	%r157, [%rd25+512];
	ld.global.u32 	%r158, [%rd25+508];
	ld.global.u32 	%r159, [%rd25+504];
	ld.global.u32 	%r160, [%rd25+500];
	ld.global.u32 	%r161, [%rd25+496];
	ld.global.u32 	%r162, [%rd25+492];
	ld.global.u32 	%r163, [%rd25+488];
	ld.global.u32 	%r164, [%rd25+484];
	ld.global.u32 	%r165, [%rd25+480];
	ld.global.u32 	%r166, [%rd25+476];
	ld.global.u32 	%r167, [%rd25+472];
	ld.global.u32 	%r168, [%rd25+468];
	ld.global.u32 	%r169, [%rd25+464];
	ld.global.u32 	%r170, [%rd25+460];
	ld.global.u32 	%r171, [%rd25+456];
	ld.global.u32 	%r172, [%rd25+452];
	ld.global.u32 	%r173, [%rd25+448];
	ld.global.u32 	%r174, [%rd25+444];
	ld.global.u32 	%r175, [%rd25+440];
	ld.global.u32 	%r176, [%rd25+436];
	ld.global.u32 	%r177, [%rd25+432];
	ld.global.u32 	%r178, [%rd25+428];
	ld.global.u32 	%r179, [%rd25+424];
	ld.global.u32 	%r180, [%rd25+420];
	ld.global.u32 	%r181, [%rd25+416];
	ld.global.u32 	%r182, [%rd25+412];
	ld.global.u32 	%r183, [%rd25+408];
	ld.global.u32 	%r184, [%rd25+404];
	ld.global.u32 	%r185, [%rd25+400];
	ld.global.u32 	%r186, [%rd25+396];
	ld.global.u32 	%r187, [%rd25+392];
	ld.global.u32 	%r188, [%rd25+388];
	ld.global.u32 	%r189, [%rd25+384];
	ld.global.u32 	%r190, [%rd25+380];
	ld.global.u32 	%r191, [%rd25+376];
	ld.global.u32 	%r192, [%rd25+372];
	ld.global.u32 	%r193, [%rd25+368];
	ld.global.u32 	%r194, [%rd25+364];
	ld.global.u32 	%r195, [%rd25+360];
	ld.global.u32 	%r196, [%rd25+356];
	ld.global.u32 	%r197, [%rd25+352];
	ld.global.u32 	%r198, [%rd25+348];
	ld.global.u32 	%r199, [%rd25+344];
	ld.global.u32 	%r200, [%rd25+340];
	ld.global.u32 	%r201, [%rd25+336];
	ld.global.u32 	%r202, [%rd25+332];
	ld.global.u32 	%r203, [%rd25+328];
	ld.global.u32 	%r204, [%rd25+324];
	ld.global.u32 	%r205, [%rd25+320];
	ld.global.u32 	%r206, [%rd25+316];
	ld.global.u32 	%r207, [%rd25+312];
	ld.global.u32 	%r208, [%rd25+308];
	ld.global.u32 	%r209, [%rd25+304];
	ld.global.u32 	%r210, [%rd25+300];
	ld.global.u32 	%r211, [%rd25+296];
	ld.global.u32 	%r212, [%rd25+292];
	ld.global.u32 	%r213, [%rd25+288];
	ld.global.u32 	%r214, [%rd25+284];
	ld.global.u32 	%r215, [%rd25+280];
	ld.global.u32 	%r216, [%rd25+276];
	ld.global.u32 	%r217, [%rd25+272];
	ld.global.u32 	%r218, [%rd25+268];
	ld.global.u32 	%r219, [%rd25+264];
	ld.global.u32 	%r220, [%rd25+260];
	ld.global.u32 	%r221, [%rd25+256];
	ld.global.u32 	%r222, [%rd25+252];
	ld.global.u32 	%r223, [%rd25+248];
	ld.global.u32 	%r224, [%rd25+244];
	ld.global.u32 	%r225, [%rd25+240];
	ld.global.u32 	%r226, [%rd25+236];
	ld.global.u32 	%r227, [%rd25+232];
	ld.global.u32 	%r228, [%rd25+228];
	ld.global.u32 	%r229, [%rd25+224];
	ld.global.u32 	%r230, [%rd25+220];
	ld.global.u32 	%r231, [%rd25+216];
	ld.global.u32 	%r232, [%rd25+212];
	ld.global.u32 	%r233, [%rd25+208];
	ld.global.u32 	%r234, [%rd25+204];
	ld.global.u32 	%r235, [%rd25+200];
	ld.global.u32 	%r236, [%rd25+196];
	ld.global.u32 	%r237, [%rd25+192];
	ld.global.u32 	%r238, [%rd25+188];
	ld.global.u32 	%r239, [%rd25+184];
	ld.global.u32 	%r240, [%rd25+180];
	ld.global.u32 	%r241, [%rd25+176];
	ld.global.u32 	%r242, [%rd25+172];
	ld.global.u32 	%r243, [%rd25+168];
	ld.global.u32 	%r244, [%rd25+164];
	ld.global.u32 	%r245, [%rd25+160];
	ld.global.u32 	%r246, [%rd25+156];
	ld.global.u32 	%r247, [%rd25+152];
	ld.global.u32 	%r248, [%rd25+148];
	ld.global.u32 	%r249, [%rd25+144];
	ld.global.u32 	%r250, [%rd25+140];
	ld.global.u32 	%r251, [%rd25+136];
	ld.global.u32 	%r252, [%rd25+132];
	ld.global.u32 	%r253, [%rd25+128];
	ld.global.u32 	%r254, [%rd25+124];
	ld.global.u32 	%r255, [%rd25+120];
	ld.global.u32 	%r256, [%rd25+116];
	ld.global.u32 	%r257, [%rd25+112];
	ld.global.u32 	%r258, [%rd25+108];
	ld.global.u32 	%r259, [%rd25+104];
	ld.global.u32 	%r260, [%rd25+100];
	ld.global.u32 	%r261, [%rd25+96];
	ld.global.u32 	%r262, [%rd25+92];
	ld.global.u32 	%r263, [%rd25+88];
	ld.global.u32 	%r264, [%rd25+84];
	ld.global.u32 	%r265, [%rd25+80];
	ld.global.u32 	%r266, [%rd25+76];
	ld.global.u32 	%r267, [%rd25+72];
	ld.global.u32 	%r268, [%rd25+68];
	ld.global.u32 	%r269, [%rd25+64];
	ld.global.u32 	%r270, [%rd25+60];
	ld.global.u32 	%r271, [%rd25+56];
	ld.global.u32 	%r272, [%rd25+52];
	ld.global.u32 	%r273, [%rd25+48];
	ld.global.u32 	%r274, [%rd25+44];
	ld.global.u32 	%r275, [%rd25+40];
	ld.global.u32 	%r276, [%rd25+36];
	ld.global.u32 	%r277, [%rd25+32];
	ld.global.u32 	%r278, [%rd25+28];
	ld.global.u32 	%r279, [%rd25+24];
	ld.global.u32 	%r280, [%rd25+20];
	ld.global.u32 	%r281, [%rd25+16];
	ld.global.u32 	%r282, [%rd25+12];
	ld.global.u32 	%r283, [%rd25+8];
	ld.global.u32 	%r284, [%rd25+4];
	ld.global.u32 	%r2, [%rd25];
	st.local.u32 	[%rd2], %r2;
	add.s64 	%rd3, %rd2, 4;
	st.local.u32 	[%rd2+4], %r284;
	st.local.u32 	[%rd2+8], %r283;
	st.local.u32 	[%rd2+12], %r282;
	st.local.u32 	[%rd2+16], %r281;
	st.local.u32 	[%rd2+20], %r280;
	st.local.u32 	[%rd2+24], %r279;
	st.local.u32 	[%rd2+28], %r278;
	st.local.u32 	[%rd2+32], %r277;
	st.local.u32 	[%rd2+36], %r276;
	st.local.u32 	[%rd2+40], %r275;
	st.local.u32 	[%rd2+44], %r274;
	st.local.u32 	[%rd2+48], %r273;
	st.local.u32 	[%rd2+52], %r272;
	st.local.u32 	[%rd2+56], %r271;
	st.local.u32 	[%rd2+60], %r270;
	st.local.u32 	[%rd2+64], %r269;
	st.local.u32 	[%rd2+68], %r268;
	st.local.u32 	[%rd2+72], %r267;
	st.local.u32 	[%rd2+76], %r266;
	st.local.u32 	[%rd2+80], %r265;
	st.local.u32 	[%rd2+84], %r264;
	st.local.u32 	[%rd2+88], %r263;
	st.local.u32 	[%rd2+92], %r262;
	st.local.u32 	[%rd2+96], %r261;
	st.local.u32 	[%rd2+100], %r260;
	st.local.u32 	[%rd2+104], %r259;
	st.local.u32 	[%rd2+108], %r258;
	st.local.u32 	[%rd2+112], %r257;
	st.local.u32 	[%rd2+116], %r256;
	st.local.u32 	[%rd2+120], %r255;
	st.local.u32 	[%rd2+124], %r254;
	st.local.u32 	[%rd2+128], %r253;
	st.local.u32 	[%rd2+132], %r252;
	st.local.u32 	[%rd2+136], %r251;
	st.local.u32 	[%rd2+140], %r250;
	st.local.u32 	[%rd2+144], %r249;
	st.local.u32 	[%rd2+148], %r248;
	st.local.u32 	[%rd2+152], %r247;
	st.local.u32 	[%rd2+156], %r246;
	st.local.u32 	[%rd2+160], %r245;
	st.local.u32 	[%rd2+164], %r244;
	st.local.u32 	[%rd2+168], %r243;
	st.local.u32 	[%rd2+172], %r242;
	st.local.u32 	[%rd2+176], %r241;
	st.local.u32 	[%rd2+180], %r240;
	st.local.u32 	[%rd2+184], %r239;
	st.local.u32 	[%rd2+188], %r238;
	st.local.u32 	[%rd2+192], %r237;
	st.local.u32 	[%rd2+196], %r236;
	st.local.u32 	[%rd2+200], %r235;
	st.local.u32 	[%rd2+204], %r234;
	st.local.u32 	[%rd2+208], %r233;
	st.local.u32 	[%rd2+212], %r232;
	st.local.u32 	[%rd2+216], %r231;
	st.local.u32 	[%rd2+220], %r230;
	st.local.u32 	[%rd2+224], %r229;
	st.local.u32 	[%rd2+228], %r228;
	st.local.u32 	[%rd2+232], %r227;
	st.local.u32 	[%rd2+236], %r226;
	st.local.u32 	[%rd2+240], %r225;
	st.local.u32 	[%rd2+244], %r224;
	st.local.u32 	[%rd2+248], %r223;
	st.local.u32 	[%rd2+252], %r222;
	st.local.u32 	[%rd2+256], %r221;
	st.local.u32 	[%rd2+260], %r220;
	st.local.u32 	[%rd2+264], %r219;
	st.local.u32 	[%rd2+268], %r218;
	st.local.u32 	[%rd2+272], %r217;
	st.local.u32 	[%rd2+276], %r216;
	st.local.u32 	[%rd2+280], %r215;
	st.local.u32 	[%rd2+284], %r214;
	st.local.u32 	[%rd2+288], %r213;
	st.local.u32 	[%rd2+292], %r212;
	st.local.u32 	[%rd2+296], %r211;
	st.local.u32 	[%rd2+300], %r210;
	st.local.u32 	[%rd2+304], %r209;
	st.local.u32 	[%rd2+308], %r208;
	st.local.u32 	[%rd2+312], %r207;
	st.local.u32 	[%rd2+316], %r206;
	st.local.u32 	[%rd2+320], %r205;
	st.local.u32 	[%rd2+324], %r204;
	st.local.u32 	[%rd2+328], %r203;
	st.local.u32 	[%rd2+332], %r202;
	st.local.u32 	[%rd2+336], %r201;
	st.local.u32 	[%rd2+340], %r200;
	st.local.u32 	[%rd2+344], %r199;
	st.local.u32 	[%rd2+348], %r198;
	st.local.u32 	[%rd2+352], %r197;
	st.local.u32 	[%rd2+356], %r196;
	st.local.u32 	[%rd2+360], %r195;
	st.local.u32 	[%rd2+364], %r194;
	st.local.u32 	[%rd2+368], %r193;
	st.local.u32 	[%rd2+372], %r192;
	st.local.u32 	[%rd2+376], %r191;
	st.local.u32 	[%rd2+380], %r190;
	st.local.u32 	[%rd2+384], %r189;
	st.local.u32 	[%rd2+388], %r188;
	st.local.u32 	[%rd2+392], %r187;
	st.local.u32 	[%rd2+396], %r186;
	st.local.u32 	[%rd2+400], %r185;
	st.local.u32 	[%rd2+404], %r184;
	st.local.u32 	[%rd2+408], %r183;
	st.local.u32 	[%rd2+412], %r182;
	st.local.u32 	[%rd2+416], %r181;
	st.local.u32 	[%rd2+420], %r180;
	st.local.u32 	[%rd2+424], %r179;
	st.local.u32 	[%rd2+428], %r178;
	st.local.u32 	[%rd2+432], %r177;
	st.local.u32 	[%rd2+436], %r176;
	st.local.u32 	[%rd2+440], %r175;
	st.local.u32 	[%rd2+444], %r174;
	st.local.u32 	[%rd2+448], %r173;
	st.local.u32 	[%rd2+452], %r172;
	st.local.u32 	[%rd2+456], %r171;
	st.local.u32 	[%rd2+460], %r170;
	st.local.u32 	[%rd2+464], %r169;
	st.local.u32 	[%rd2+468], %r168;
	st.local.u32 	[%rd2+472], %r167;
	st.local.u32 	[%rd2+476], %r166;
	st.local.u32 	[%rd2+480], %r165;
	st.local.u32 	[%rd2+484], %r164;
	st.local.u32 	[%rd2+488], %r163;
	st.local.u32 	[%rd2+492], %r162;
	st.local.u32 	[%rd2+496], %r161;
	st.local.u32 	[%rd2+500], %r160;
	st.local.u32 	[%rd2+504], %r159;
	st.local.u32 	[%rd2+508], %r158;
	st.local.u32 	[%rd2+512], %r157;
	st.local.u32 	[%rd2+516], %r156;
	st.local.u32 	[%rd2+520], %r155;
	st.local.u32 	[%rd2+524], %r154;
	st.local.u32 	[%rd2+528], %r153;
	st.local.u32 	[%rd2+532], %r152;
	st.local.u32 	[%rd2+536], %r151;
	st.local.u32 	[%rd2+540], %r150;
	st.local.u32 	[%rd2+544], %r149;
	st.local.u32 	[%rd2+548], %r148;
	st.local.u32 	[%rd2+552], %r147;
	st.local.u32 	[%rd2+556], %r146;
	st.local.u32 	[%rd2+560], %r145;
	st.local.u32 	[%rd2+564], %r144;
	st.local.u32 	[%rd2+568], %r143;
	st.local.u32 	[%rd2+572], %r142;
	st.local.u32 	[%rd2+576], %r141;
	st.local.u32 	[%rd2+580], %r140;
	st.local.u32 	[%rd2+584], %r139;
	st.local.u32 	[%rd2+588], %r138;
	st.local.u32 	[%rd2+592], %r137;
	st.local.u32 	[%rd2+596], %r136;
	st.local.u32 	[%rd2+600], %r135;
	st.local.u32 	[%rd2+604], %r134;
	st.local.u32 	[%rd2+608], %r133;
	st.local.u32 	[%rd2+612], %r132;
	st.local.u32 	[%rd2+616], %r131;
	st.local.u32 	[%rd2+620], %r130;
	st.local.u32 	[%rd2+624], %r129;
	st.local.u32 	[%rd2+628], %r128;
	st.local.u32 	[%rd2+632], %r127;
	st.local.u32 	[%rd2+636], %r126;
	st.local.u32 	[%rd2+640], %r125;
	st.local.u32 	[%rd2+644], %r124;
	st.local.u32 	[%rd2+648], %r123;
	st.local.u32 	[%rd2+652], %r122;
	st.local.u32 	[%rd2+656], %r121;
	st.local.u32 	[%rd2+660], %r120;
	st.local.u32 	[%rd2+664], %r119;
	st.local.u32 	[%rd2+668], %r118;
	st.local.u32 	[%rd2+672], %r117;
	st.local.u32 	[%rd2+676], %r116;
	st.local.u32 	[%rd2+680], %r115;
	st.local.u32 	[%rd2+684], %r114;
	st.local.u32 	[%rd2+688], %r113;
	st.local.u32 	[%rd2+692], %r112;
	st.local.u32 	[%rd2+696], %r111;
	st.local.u32 	[%rd2+700], %r110;
	st.local.u32 	[%rd2+704], %r109;
	st.local.u32 	[%rd2+708], %r108;
	st.local.u32 	[%rd2+712], %r107;
	st.local.u32 	[%rd2+716], %r106;
	st.local.u32 	[%rd2+720], %r105;
	st.local.u32 	[%rd2+724], %r104;
	st.local.u32 	[%rd2+728], %r103;
	st.local.u32 	[%rd2+732], %r102;
	st.local.u32 	[%rd2+736], %r101;
	st.local.u32 	[%rd2+740], %r100;
	st.local.u32 	[%rd2+744], %r99;
	st.local.u32 	[%rd2+748], %r98;
	st.local.u32 	[%rd2+752], %r97;
	st.local.u32 	[%rd2+756], %r96;
	st.local.u32 	[%rd2+760], %r95;
	st.local.u32 	[%rd2+764], %r94;
	st.local.u32 	[%rd2+768], %r93;
	st.local.u32 	[%rd2+772], %r92;
	st.local.u32 	[%rd2+776], %r91;
	st.local.u32 	[%rd2+780], %r90;
	st.local.u32 	[%rd2+784], %r89;
	st.local.u32 	[%rd2+788], %r88;
	st.local.u32 	[%rd2+792], %r87;
	st.local.u32 	[%rd2+796], %r86;
	st.local.u32 	[%rd2+800], %r85;
	st.local.u32 	[%rd2+804], %r84;
	st.local.u32 	[%rd2+808], %r83;
	st.local.u32 	[%rd2+812], %r82;
	st.local.u32 	[%rd2+816], %r81;
	st.local.u32 	[%rd2+820], %r80;
	st.local.u32 	[%rd2+824], %r79;
	st.local.u32 	[%rd2+828], %r78;
	st.local.u32 	[%rd2+832], %r77;
	st.local.u32 	[%rd2+836], %r76;
	st.local.u32 	[%rd2+840], %r75;
	st.local.u32 	[%rd2+844], %r74;
	st.local.u32 	[%rd2+848], %r73;
	st.local.u32 	[%rd2+852], %r72;
	st.local.u32 	[%rd2+856], %r71;
	st.local.u32 	[%rd2+860], %r70;
	st.local.u32 	[%rd2+864], %r69;
	st.local.u32 	[%rd2+868], %r68;
	st.local.u32 	[%rd2+872], %r67;
	st.local.u32 	[%rd2+876], %r66;
	st.local.u32 	[%rd2+880], %r65;
	st.local.u32 	[%rd2+884], %r64;
	st.local.u32 	[%rd2+888], %r63;
	st.local.u32 	[%rd2+892], %r62;
	st.local.u32 	[%rd2+896], %r61;
	st.local.u32 	[%rd2+900], %r60;
	st.local.u32 	[%rd2+904], %r59;
	st.local.u32 	[%rd2+908], %r58;
	st.local.u32 	[%rd2+912], %r57;
	st.local.u32 	[%rd2+916], %r56;
	st.local.u32 	[%rd2+920], %r55;
	st.local.u32 	[%rd2+924], %r54;
	st.local.u32 	[%rd2+928], %r53;
	st.local.u32 	[%rd2+932], %r52;
	st.local.u32 	[%rd2+936], %r51;
	st.local.u32 	[%rd2+940], %r50;
	st.local.u32 	[%rd2+944], %r49;
	st.local.u32 	[%rd2+948], %r48;
	st.local.u32 	[%rd2+952], %r47;
	st.local.u32 	[%rd2+956], %r46;
	st.local.u32 	[%rd2+960], %r45;
	st.local.u32 	[%rd2+964], %r44;
	st.local.u32 	[%rd2+968], %r43;
	st.local.u32 	[%rd2+972], %r42;
	st.local.u32 	[%rd2+976], %r41;
	st.local.u32 	[%rd2+980], %r40;
	st.local.u32 	[%rd2+984], %r39;
	st.local.u32 	[%rd2+988], %r38;
	st.local.u32 	[%rd2+992], %r37;
	st.local.u32 	[%rd2+996], %r36;
	st.local.u32 	[%rd2+1000], %r35;
	st.local.u32 	[%rd2+1004], %r34;
	st.local.u32 	[%rd2+1008], %r33;
	st.local.u32 	[%rd2+1012], %r32;
	st.local.u32 	[%rd2+1016], %r31;
	st.local.u32 	[%rd2+1020], %r30;
	st.local.u32 	[%rd2+1024], %r29;
	setp.lt.s32 	%p2, %r2, 3;
	mov.b32 	%r345, 0;
	@%p2 bra 	$L__BB0_28;
	and.b32  	%r3, %r2, 3;
	and.b32  	%r4, %r2, 2147483644;
	add.s64 	%rd4, %rd2, 7;
	mov.b32 	%r345, 0;
	mov.u32 	%r342, %r345;
$L__BB0_3:
	mul.wide.u32 	%rd26, %r342, 32;
	add.s64 	%rd5, %rd2, %rd26;
	add.s64 	%rd6, %rd5, 4;
	add.s64 	%rd7, %rd4, %rd26;
	neg.s32 	%r7, %r342;
	mov.u32 	%r344, %r342;
	bra.uni 	$L__BB0_5;
$L__BB0_4:
	add.s32 	%r8, %r2, -3;
	setp.eq.s32 	%p80, %r10, %r8;
	@%p80 bra 	$L__BB0_27;
$L__BB0_5:
	mov.u32 	%r10, %r344;
	add.s32 	%r344, %r10, 1;
	add.s32 	%r346, %r10, 2;
	mul.wide.u32 	%rd27, %r10, 32;
	add.s64 	%rd8, %rd3, %rd27;
	add.s64 	%rd28, %rd2, %rd27;
	add.s64 	%rd9, %rd28, 39;
$L__BB0_6:
	setp.eq.s32 	%p3, %r2, 3;
	mov.b32 	%r349, 0;
	st.local.v2.b32 	[%rd1], {%r349, %r349};
	@%p3 bra 	$L__BB0_17;
	mul.wide.u32 	%rd29, %r346, 32;
	add.s64 	%rd61, %rd4, %rd29;
	mov.b32 	%r348, 0;
	mov.u32 	%r347, %r7;
	mov.u64 	%rd62, %rd9;
	mov.u64 	%rd63, %rd7;
$L__BB0_8:
	setp.eq.s32 	%p4, %r347, 0;
	setp.eq.s32 	%p5, %r348, %r344;
	or.pred  	%p6, %p4, %p5;
	setp.eq.s32 	%p7, %r348, %r346;
	or.pred  	%p8, %p7, %p6;
	@%p8 bra 	$L__BB0_10;
	ld.local.u8 	%rs1, [%rd63+-3];
	setp.eq.s16 	%p9, %rs1, 0;
	selp.b32 	%r288, 0, 4, %p9;
	ld.local.u8 	%rs2, [%rd62+-3];
	setp.eq.s16 	%p10, %rs2, 0;
	or.b32  	%r289, %r288, 2;
	selp.b32 	%r290, %r288, %r289, %p10;
	ld.local.u8 	%rs3, [%rd61+-3];
	setp.ne.s16 	%p11, %rs3, 0;
	selp.u32 	%r291, 1, 0, %p11;
	or.b32  	%r292, %r290, %r291;
	cvt.u64.u32 	%rd30, %r292;
	add.s64 	%rd31, %rd1, %rd30;
	mov.b16 	%rs4, 1;
	st.local.u8 	[%rd31], %rs4;
$L__BB0_10:
	add.s32 	%r293, %r348, 1;
	setp.eq.s32 	%p12, %r293, %r342;
	setp.eq.s32 	%p13, %r348, %r10;
	or.pred  	%p14, %p12, %p13;
	setp.eq.s32 	%p15, %r293, %r346;
	or.pred  	%p16, %p15, %p14;
	@%p16 bra 	$L__BB0_12;
	ld.local.u8 	%rs5, [%rd63+-2];
	setp.eq.s16 	%p17, %rs5, 0;
	selp.b32 	%r294, 0, 4, %p17;
	ld.local.u8 	%rs6, [%rd62+-2];
	setp.eq.s16 	%p18, %rs6, 0;
	or.b32  	%r295, %r294, 2;
	selp.b32 	%r296, %r294, %r295, %p18;
	ld.local.u8 	%rs7, [%rd61+-2];
	setp.ne.s16 	%p19, %rs7, 0;
	selp.u32 	%r297, 1, 0, %p19;
	or.b32  	%r298, %r296, %r297;
	cvt.u64.u32 	%rd32, %r298;
	add.s64 	%rd33, %rd1, %rd32;
	mov.b16 	%rs8, 1;
	st.local.u8 	[%rd33], %rs8;
$L__BB0_12:
	add.s32 	%r299, %r348, 2;
	setp.eq.s32 	%p20, %r299, %r342;
	setp.eq.s32 	%p21, %r299, %r344;
	or.pred  	%p22, %p20, %p21;
	setp.eq.s32 	%p23, %r299, %r346;
	or.pred  	%p24, %p23, %p22;
	@%p24 bra 	$L__BB0_14;
	ld.local.u8 	%rs9, [%rd63+-1];
	setp.eq.s16 	%p25, %rs9, 0;
	selp.b32 	%r300, 0, 4, %p25;
	ld.local.u8 	%rs10, [%rd62+-1];
	setp.eq.s16 	%p26, %rs10, 0;
	or.b32  	%r301, %r300, 2;
	selp.b32 	%r302, %r300, %r301, %p26;
	ld.local.u8 	%rs11, [%rd61+-1];
	setp.ne.s16 	%p27, %rs11, 0;
	selp.u32 	%r303, 1, 0, %p27;
	or.b32  	%r304, %r302, %r303;
	cvt.u64.u32 	%rd34, %r304;
	add.s64 	%rd35, %rd1, %rd34;
	mov.b16 	%rs12, 1;
	st.local.u8 	[%rd35], %rs12;
$L__BB0_14:
	add.s32 	%r305, %r348, 3;
	setp.eq.s32 	%p28, %r305, %r342;
	setp.eq.s32 	%p29, %r305, %r344;
	or.pred  	%p30, %p28, %p29;
	setp.eq.s32 	%p31, %r305, %r346;
	or.pred  	%p32, %p31, %p30;
	@%p32 bra 	$L__BB0_16;
	ld.local.u8 	%rs13, [%rd63];
	setp.eq.s16 	%p33, %rs13, 0;
	selp.b32 	%r306, 0, 4, %p33;
	ld.local.u8 	%rs14, [%rd62];
	setp.eq.s16 	%p34, %rs14, 0;
	or.b32  	%r307, %r306, 2;
	selp.b32 	%r308, %r306, %r307, %p34;
	ld.local.u8 	%rs15, [%rd61];
	setp.ne.s16 	%p35, %rs15, 0;
	selp.u32 	%r309, 1, 0, %p35;
	or.b32  	%r310, %r308, %r309;
	cvt.u64.u32 	%rd36, %r310;
	add.s64 	%rd37, %rd1, %rd36;
	mov.b16 	%rs16, 1;
	st.local.u8 	[%rd37], %rs16;
$L__BB0_16:
	add.s32 	%r348, %r348, 4;
	add.s64 	%rd63, %rd63, 4;
	add.s64 	%rd62, %rd62, 4;
	add.s64 	%rd61, %rd61, 4;
	add.s32 	%r347, %r347, 4;
	setp.ne.s32 	%p36, %r348, %r4;
	mov.u32 	%r349, %r4;
	@%p36 bra 	$L__BB0_8;
$L__BB0_17:
	setp.eq.s32 	%p37, %r3, 0;
	@%p37 bra 	$L__BB0_26;
	mul.wide.u32 	%rd38, %r346, 32;
	add.s64 	%rd17, %rd2, %rd38;
	setp.eq.s32 	%p38, %r349, %r342;
	setp.eq.s32 	%p39, %r349, %r344;
	or.pred  	%p40, %p38, %p39;
	setp.eq.s32 	%p41, %r349, %r346;
	or.pred  	%p42, %p41, %p40;
	@%p42 bra 	$L__BB0_20;
	cvt.u64.u32 	%rd39, %r349;
	add.s64 	%rd40, %rd5, %rd39;
	ld.local.u8 	%rs17, [%rd40+4];
	setp.eq.s16 	%p43, %rs17, 0;
	selp.b32 	%r311, 0, 4, %p43;
	add.s64 	%rd41, %rd8, %rd39;
	ld.local.u8 	%rs18, [%rd41+32];
	setp.eq.s16 	%p44, %rs18, 0;
	or.b32  	%r312, %r311, 2;
	selp.b32 	%r313, %r311, %r312, %p44;
	add.s64 	%rd42, %rd17, %rd39;
	ld.local.u8 	%rs19, [%rd42+4];
	setp.ne.s16 	%p45, %rs19, 0;
	selp.u32 	%r314, 1, 0, %p45;
	or.b32  	%r315, %r313, %r314;
	cvt.u64.u32 	%rd43, %r315;
	add.s64 	%rd44, %rd1, %rd43;
	mov.b16 	%rs20, 1;
	st.local.u8 	[%rd44], %rs20;
$L__BB0_20:
	setp.eq.s32 	%p46, %r3, 1;
	@%p46 bra 	$L__BB0_26;
	add.s64 	%rd18, %rd17, 4;
	add.s32 	%r316, %r349, 1;
	setp.eq.s32 	%p47, %r316, %r342;
	setp.eq.s32 	%p48, %r349, %r10;
	or.pred  	%p49, %p47, %p48;
	setp.eq.s32 	%p50, %r316, %r346;
	or.pred  	%p51, %p50, %p49;
	@%p51 bra 	$L__BB0_23;
	cvt.u64.u32 	%rd45, %r349;
	add.s64 	%rd46, %rd6, %rd45;
	ld.local.u8 	%rs21, [%rd46+1];
	setp.eq.s16 	%p52, %rs21, 0;
	selp.b32 	%r317, 0, 4, %p52;
	add.s64 	%rd47, %rd8, %rd45;
	ld.local.u8 	%rs22, [%rd47+33];
	setp.eq.s16 	%p53, %rs22, 0;
	or.b32  	%r318, %r317, 2;
	selp.b32 	%r319, %r317, %r318, %p53;
	add.s64 	%rd48, %rd18, %rd45;
	ld.local.u8 	%rs23, [%rd48+1];
	setp.ne.s16 	%p54, %rs23, 0;
	selp.u32 	%r320, 1, 0, %p54;
	or.b32  	%r321, %r319, %r320;
	cvt.u64.u32 	%rd49, %r321;
	add.s64 	%rd50, %rd1, %rd49;
	mov.b16 	%rs24, 1;
	st.local.u8 	[%rd50], %rs24;
$L__BB0_23:
	setp.eq.s32 	%p55, %r3, 2;
	@%p55 bra 	$L__BB0_26;
	add.s32 	%r322, %r349, 2;
	setp.eq.s32 	%p56, %r322, %r342;
	setp.eq.s32 	%p57, %r322, %r344;
	or.pred  	%p58, %p56, %p57;
	setp.eq.s32 	%p59, %r322, %r346;
	or.pred  	%p60, %p59, %p58;
	@%p60 bra 	$L__BB0_26;
	cvt.u64.u32 	%rd51, %r349;
	add.s64 	%rd52, %rd6, %rd51;
	ld.local.u8 	%rs25, [%rd52+2];
	setp.eq.s16 	%p61, %rs25, 0;
	selp.b32 	%r323, 0, 4, %p61;
	add.s64 	%rd53, %rd8, %rd51;
	ld.local.u8 	%rs26, [%rd53+34];
	setp.eq.s16 	%p62, %rs26, 0;
	or.b32  	%r324, %r323, 2;
	selp.b32 	%r325, %r323, %r324, %p62;
	add.s64 	%rd54, %rd18, %rd51;
	ld.local.u8 	%rs27, [%rd54+2];
	setp.ne.s16 	%p63, %rs27, 0;
	selp.u32 	%r326, 1, 0, %p63;
	or.b32  	%r327, %r325, %r326;
	cvt.u64.u32 	%rd55, %r327;
	add.s64 	%rd56, %rd1, %rd55;
	mov.b16 	%rs28, 1;
	st.local.u8 	[%rd56], %rs28;
$L__BB0_26:
	ld.local.v2.b32 	{%r328, %r329}, [%rd1];
	bfe.u32 	%r332, %r328, 0, 8;
	cvt.u16.u32 	%rs29, %r332;
	and.b16  	%rs30, %rs29, 255;
	bfe.u32 	%r333, %r328, 8, 8;
	cvt.u16.u32 	%rs31, %r333;
	and.b16  	%rs32, %rs31, 255;
	bfe.u32 	%r334, %r328, 16, 8;
	cvt.u16.u32 	%rs33, %r334;
	and.b16  	%rs34, %rs33, 255;
	bfe.u32 	%r335, %r328, 24, 8;
	cvt.u16.u32 	%rs35, %r335;
	and.b16  	%rs36, %rs35, 255;
	bfe.u32 	%r336, %r329, 0, 8;
	cvt.u16.u32 	%rs37, %r336;
	and.b16  	%rs38, %rs37, 255;
	bfe.u32 	%r337, %r329, 8, 8;
	cvt.u16.u32 	%rs39, %r337;
	and.b16  	%rs40, %rs39, 255;
	bfe.u32 	%r338, %r329, 16, 8;
	cvt.u16.u32 	%rs41, %r338;
	and.b16  	%rs42, %rs41, 255;
	bfe.u32 	%r339, %r329, 24, 8;
	cvt.u16.u32 	%rs43, %r339;
	and.b16  	%rs44, %rs43, 255;
	setp.eq.s16 	%p64, %rs30, 0;
	setp.eq.s16 	%p65, %rs32, 0;
	or.pred  	%p66, %p64, %p65;
	setp.eq.s16 	%p67, %rs34, 0;
	or.pred  	%p68, %p66, %p67;
	setp.eq.s16 	%p69, %rs36, 0;
	or.pred  	%p70, %p68, %p69;
	setp.eq.s16 	%p71, %rs38, 0;
	or.pred  	%p72, %p70, %p71;
	setp.eq.s16 	%p73, %rs40, 0;
	or.pred  	%p74, %p72, %p73;
	setp.eq.s16 	%p75, %rs42, 0;
	or.pred  	%p76, %p74, %p75;
	setp.eq.s16 	%p77, %rs44, 0;
	or.pred  	%p78, %p76, %p77;
	selp.u32 	%r340, 1, 0, %p78;
	add.s32 	%r345, %r345, %r340;
	add.s32 	%r346, %r346, 1;
	setp.lt.s32 	%p79, %r346, %r2;
	@%p79 bra 	$L__BB0_6;
	bra.uni 	$L__BB0_4;
$L__BB0_27:
	add.s32 	%r22, %r342, 1;
	setp.ne.s32 	%p81, %r342, %r8;
	mov.u32 	%r342, %r22;
	@%p81 bra 	$L__BB0_3;
$L__BB0_28:
	ld.param.u64 	%rd60, [_Z13VecBadTriplesP4_ADJPii_param_1];
	cvta.to.global.u64 	%rd57, %rd60;
	mul.wide.s32 	%rd58, %r1, 4;
	add.s64 	%rd59, %rd57, %rd58;
	st.global.u32 	[%rd59], %r345;
$L__BB0_29:
	ret;

}


// ===== COMPILED SASS (sm_100) =====

	.target	sm_100

	.elftype	@"ET_EXEC"


//--------------------- .note.nv.tkinfo           --------------------------
	.section	.note.nv.tkinfo,"",@"SHT_NOTE"
	.sectionflags	@"SHF_NOTE_NV_TKINFO"
	.tkinfo
        /*0018*/ 	.word	0x00000002
        /*0030*/ 	.string	""
        /*0030*/ 	.string	"ptxas"
        /*0030*/ 	.string	"Cuda compilation tools, release 13.0, V13.0.88"
        /*0030*/ 	.string	"Build cuda_13.0.r13.0/compiler.36424714_0"
        /*0030*/ 	.string	"-arch sm_100 -m 64 "



//--------------------- .note.nv.cuinfo           --------------------------
	.section	.note.nv.cuinfo,"",@"SHT_NOTE"
	.sectionflags	@"SHF_NOTE_NV_CUINFO"
        /*0018*/ 	.short	0x0002
        /*001a*/ 	.short	0x0064
        /*001c*/ 	.short	0x0082
	.zero		2


//--------------------- .nv.info                  --------------------------
	.section	.nv.info,"",@"SHT_CUDA_INFO"
	.align	4


	//----- nvinfo : EIATTR_REGCOUNT
	.align		4
        /*0000*/ 	.byte	0x04, 0x2f
        /*0002*/ 	.short	(.L_1 - .L_0)
	.align		4
.L_0:
        /*0004*/ 	.word	index@(_Z13VecBadTriplesP4_ADJPii)
        /*0008*/ 	.word	0x000000ff


	//----- nvinfo : EIATTR_FRAME_SIZE
	.align		4
.L_1:
        /*000c*/ 	.byte	0x04, 0x11
        /*000e*/ 	.short	(.L_3 - .L_2)
	.align		4
.L_2:
        /*0010*/ 	.word	index@(_Z13VecBadTriplesP4_ADJPii)
        /*0014*/ 	.word	0x00000430


	//----- nvinfo : EIATTR_MIN_STACK_SIZE
	.align		4
.L_3:
        /*0018*/ 	.byte	0x04, 0x12
        /*001a*/ 	.short	(.L_5 - .L_4)
	.align		4
.L_4:
        /*001c*/ 	.word	index@(_Z13VecBadTriplesP4_ADJPii)
        /*0020*/ 	.word	0x00000430
.L_5:


//--------------------- .nv.compat                --------------------------
	.section	.nv.compat,"",@"SHT_CUDA_COMPAT_INFO"
	.align	4
        /*0000*/ 	.byte	0x02, 0x09, 0x00, 0x00, 0x02, 0x02, 0x01, 0x00, 0x02, 0x05, 0x05, 0x00, 0x03, 0x07, 0x01, 0x01
        /*0010*/ 	.byte	0x02, 0x03, 0x00, 0x00, 0x02, 0x06, 0x01, 0x00, 0x04, 0x0b, 0x08, 0x00, 0x09, 0x00, 0x00, 0x00
        /*0020*/ 	.byte	0x00, 0x00, 0x00, 0x00


//--------------------- .nv.info._Z13VecBadTriplesP4_ADJPii --------------------------
	.section	.nv.info._Z13VecBadTriplesP4_ADJPii,"",@"SHT_CUDA_INFO"
	.sectionflags	@""
	.align	4


	//----- nvinfo : EIATTR_CUDA_API_VERSION
	.align		4
        /*0000*/ 	.byte	0x04, 0x37
        /*0002*/ 	.short	(.L_7 - .L_6)
.L_6:
        /*0004*/ 	.word	0x00000082


	//----- nvinfo : EIATTR_KPARAM_INFO
	.align		4
.L_7:
        /*0008*/ 	.byte	0x04, 0x17
        /*000a*/ 	.short	(.L_9 - .L_8)
.L_8:
        /*000c*/ 	.word	0x00000000
        /*0010*/ 	.short	0x0002
        /*0012*/ 	.short	0x0010
        /*0014*/ 	.byte	0x00, 0xf0, 0x11, 0x00


	//----- nvinfo : EIATTR_KPARAM_INFO
	.align		4
.L_9:
        /*0018*/ 	.byte	0x04, 0x17
        /*001a*/ 	.short	(.L_11 - .L_10)
.L_10:
        /*001c*/ 	.word	0x00000000
        /*0020*/ 	.short	0x0001
        /*0022*/ 	.short	0x0008
        /*0024*/ 	.byte	0x00, 0xf5, 0x21, 0x00


	//----- nvinfo : EIATTR_KPARAM_INFO
	.align		4
.L_11:
        /*0028*/ 	.byte	0x04, 0x17
        /*002a*/ 	.short	(.L_13 - .L_12)
.L_12:
        /*002c*/ 	.word	0x00000000
        /*0030*/ 	.short	0x0000
        /*0032*/ 	.short	0x0000
        /*0034*/ 	.byte	0x00, 0xf5, 0x21, 0x00


	//----- nvinfo : EIATTR_SPARSE_MMA_MASK
	.align		4
.L_13:
        /*0038*/ 	.byte	0x03, 0x50
        /*003a*/ 	.short	0x0000


	//----- nvinfo : EIATTR_MAXREG_COUNT
	.align		4
        /*003c*/ 	.byte	0x03, 0x1b
        /*003e*/ 	.short	0x00ff


	//----- nvinfo : EIATTR_ANNOTATIONS
	.align		4
        /*0040*/ 	.byte	0x04, 0x55
        /*0042*/ 	.short	(.L_15 - .L_14)


	//   ....[0]....
.L_14:
        /*0044*/ 	.word	0x00000001
        /*0048*/ 	.byte	0xe0, 0x00, 0x00, 0x00, 0x01, 0x00, 0x00, 0x00, 0xe0, 0x05, 0x00, 0x00, 0x01, 0x00, 0x00, 0x00
        /*0058*/ 	.byte	0x00, 0x06, 0x00, 0x00, 0x01, 0x00, 0x00, 0x00, 0x20, 0x06, 0x00, 0x00, 0x01, 0x00, 0x00, 0x00
        /*0068*/ 	.byte	0x40, 0x06, 0x00, 0x00, 0x01, 0x00, 0x00, 0x00, 0x50, 0x06, 0x00, 0x00, 0x01, 0x00, 0x00, 0x00
        /*0078*/ 	.byte	0x60, 0x06, 0x00, 0x00, 0x01, 0x00, 0x00, 0x00, 0xc0, 0x0a, 0x00, 0x00, 0x01, 0x00, 0x00, 0x00
        /*0088*/ 	.byte	0xa0, 0x11, 0x00, 0x00, 0x01, 0x00, 0x00, 0x00, 0xb0, 0x11, 0x00, 0x00, 0x01, 0x00, 0x00, 0x00
        /*0098*/ 	.byte	0x00, 0x12, 0x00, 0x00, 0x01, 0x00, 0x00, 0x00, 0x10, 0x12, 0x00, 0x00, 0x01, 0x00, 0x00, 0x00
        /*00a8*/ 	.byte	0x20, 0x12, 0x00, 0x00, 0x01, 0x00, 0x00, 0x00, 0x40, 0x12, 0x00, 0x00, 0x01, 0x00, 0x00, 0x00
        /*00b8*/ 	.byte	0x60, 0x12, 0x00, 0x00, 0x01, 0x00, 0x00, 0x00, 0x80, 0x12, 0x00, 0x00


	//----- nvinfo : EIATTR_MERCURY_ISA_VERSION
	.align		4
.L_15:
        /*00c4*/ 	.byte	0x03, 0x5f
        /*00c6*/ 	.short	0x0101


	//----- nvinfo : EIATTR_VRC_CTA_INIT_COUNT
	.align		4
        /*00c8*/ 	.byte	0x02, 0x4a
	.zero		1
	.zero		1


	//----- nvinfo : EIATTR_EXIT_INSTR_OFFSETS
	.align		4
        /*00cc*/ 	.byte	0x04, 0x1c
        /*00ce*/ 	.short	(.L_17 - .L_16)


	//   ....[0]....
.L_16:
        /*00d0*/ 	.word	0x00000080


	//   ....[1]....
        /*00d4*/ 	.word	0x00002890


	//----- nvinfo : EIATTR_CRS_STACK_SIZE
	.align		4
.L_17:
        /*00d8*/ 	.byte	0x04, 0x1e
        /*00da*/ 	.short	(.L_19 - .L_18)
.L_18:
        /*00dc*/ 	.word	0x00000000


	//----- nvinfo : EIATTR_CBANK_PARAM_SIZE
	.align		4
.L_19:
        /*00e0*/ 	.byte	0x03, 0x19
        /*00e2*/ 	.short	0x0014


	//----- nvinfo : EIATTR_PARAM_CBANK
	.align		4
        /*00e4*/ 	.byte	0x04, 0x0a
        /*00e6*/ 	.short	(.L_21 - .L_20)
	.align		4
.L_20:
        /*00e8*/ 	.word	index@(.nv.constant0._Z13VecBadTriplesP4_ADJPii)
        /*00ec*/ 	.short	0x0380
        /*00ee*/ 	.short	0x0014


	//----- nvinfo : EIATTR_SW_WAR
	.align		4
.L_21:
        /*00f0*/ 	.byte	0x04, 0x36
        /*00f2*/ 	.short	(.L_23 - .L_22)
.L_22:
        /*00f4*/ 	.word	0x00000008
.L_23:


//--------------------- .nv.callgraph             --------------------------
	.section	.nv.callgraph,"",@"SHT_CUDA_CALLGRAPH"
	.align	4
	.sectionentsize	8
	.align		4
        /*0000*/ 	.word	0x00000000
	.align		4
        /*0004*/ 	.word	0xffffffff
	.align		4
        /*0008*/ 	.word	0x00000000
	.align		4
        /*000c*/ 	.word	0xfffffffe
	.align		4
        /*0010*/ 	.word	0x00000000
	.align		4
        /*0014*/ 	.word	0xfffffffd
	.align		4
        /*0018*/ 	.word	0x00000000
	.align		4
        /*001c*/ 	.word	0xfffffffc


//--------------------- .text._Z13VecBadTriplesP4_ADJPii --------------------------
	.section	.text._Z13VecBadTriplesP4_ADJPii,"ax",@progbits
	.align	128
        .global         _Z13VecBadTriplesP4_ADJPii
        .type           _Z13VecBadTriplesP4_ADJPii,@function
        .size           _Z13VecBadTriplesP4_ADJPii,(.L_x_18 - _Z13VecBadTriplesP4_ADJPii)
        .other          _Z13VecBadTriplesP4_ADJPii,@"STO_CUDA_ENTRY STV_DEFAULT"
_Z13VecBadTriplesP4_ADJPii:
.text._Z13VecBadTriplesP4_ADJPii:
[----:B------:R-:W0:Y:S01]  /*0000*/  LDC R1, c[0x0][0x37c] ;  /* 0x0000df00ff017b82 */ /* 0x000e220000000800 */
[----:B------:R-:W1:Y:S01]  /*0010*/  S2R R0, SR_CTAID.X ;  /* 0x0000000000007919 */ /* 0x000e620000002500 */
[----:B------:R-:W1:Y:S01]  /*0020*/  LDCU UR4, c[0x0][0x360] ;  /* 0x00006c00ff0477ac */ /* 0x000e620008000800 */
[----:B0-----:R-:W-:Y:S01]  /*0030*/  VIADD R1, R1, 0xfffffbd0 ;  /* 0xfffffbd001017836 */ /* 0x001fe20000000000 */
[----:B------:R-:W1:Y:S01]  /*0040*/  S2R R3, SR_TID.X ;  /* 0x0000000000037919 */ /* 0x000e620000002100 */
[----:B------:R-:W0:Y:S01]  /*0050*/  LDCU UR5, c[0x0][0x390] ;  /* 0x00007200ff0577ac */ /* 0x000e220008000800 */
[----:B-1----:R-:W-:-:S05]  /*0060*/  IMAD R0, R0, UR4, R3 ;  /* 0x0000000400007c24 */ /* 0x002fca000f8e0203 */
[----:B0-----:R-:W-:-:S13]  /*0070*/  ISETP.GE.AND P0, PT, R0, UR5, PT ;  /* 0x0000000500007c0c */ /* 0x001fda000bf06270 */
[----:B------:R-:W-:Y:S05]  /*0080*/  @P0 EXIT ;  /* 0x000000000000094d */ /* 0x000fea0003800000 */
[----:B------:R-:W0:Y:S01]  /*0090*/  LDC.64 R2, c[0x0][0x380] ;  /* 0x0000e000ff027b82 */ /* 0x000e220000000a00 */
[----:B------:R-:W1:Y:S07]  /*00a0*/  LDCU.64 UR4, c[0x0][0x358] ;  /* 0x00006b00ff0477ac */ /* 0x000e6e0008000a00 */
[----:B------:R-:W2:Y:S08]  /*00b0*/  LDC.64 R4, c[0x0][0x380] ;  /* 0x0000e000ff047b82 */ /* 0x000eb00000000a00 */
[----:B------:R-:W3:Y:S01]  /*00c0*/  LDC.64 R250, c[0x0][0x380] ;  /* 0x0000e000fffa7b82 */ /* 0x000ee20000000a00 */
[C---:B0-----:R-:W-:Y:S01]  /*00d0*/  IMAD.WIDE R10, R0.reuse, 0x404, R2 ;  /* 0x00000404000a7825 */ /* 0x041fe200078e0202 */
[----:B------:R0:W-:Y:S04]  /*00e0*/  STL [R1+0x420], R0 ;  /* 0x0004200001007387 */ /* 0x0001e80000100800 */
[----:B-1----:R-:W4:Y:S01]  /*00f0*/  LDG.E R7, desc[UR4][R10.64+0x14] ;  /* 0x000014040a077981 */ /* 0x002f22000c1e1900 */
[----:B--2---:R-:W-:-:S03]  /*0100*/  IMAD.WIDE R12, R0, 0x404, R4 ;  /* 0x00000404000c7825 */ /* 0x004fc600078e0204 */
[----:B------:R-:W2:Y:S04]  /*0110*/  LDG.E R9, desc[UR4][R10.64+0xc] ;  /* 0x00000c040a097981 */ /* 0x000ea8000c1e1900 */
[----:B------:R-:W4:Y:S01]  /*0120*/  LDG.E R5, desc[UR4][R10.64+0x1c] ;  /* 0x00001c040a057981 */ /* 0x000f22000c1e1900 */
[----:B---3--:R-:W-:-:S03]  /*0130*/  IMAD.WIDE R250, R0, 0x404, R250 ;  /* 0x0000040400fa7825 */ /* 0x008fc600078e02fa */
[----:B------:R-:W3:Y:S04]  /*0140*/  LDG.E R3, desc[UR4][R10.64+0x4] ;  /* 0x000004040a037981 */ /* 0x000ee8000c1e1900 */
[----:B0-----:R-:W2:Y:S04]  /*0150*/  LDG.E R0, desc[UR4][R250.64+0x3e4] ;  /* 0x0003e404fa007981 */ /* 0x001ea8000c1e1900 */
[----:B------:R-:W3:Y:S04]  /*0160*/  LDG.E R249, desc[UR4][R250.64+0x3dc] ;  /* 0x0003dc04faf97981 */ /* 0x000ee8000c1e1900 */
        /* <DEDUP_REMOVED lines=71> */
[----:B----4-:R0:W-:Y:S04]  /*05e0*/  STL [R1+0x42c], R5 ;  /* 0x00042c0501007387 */ /* 0x0101e80000100800 */
[----:B------:R-:W4:Y:S04]  /*05f0*/  LDG.E R119, desc[UR4][R250.64+0x1d4] ;  /* 0x0001d404fa777981 */ /* 0x000f28000c1e1900 */
[----:B--2---:R1:W-:Y:S04]  /*0600*/  STL [R1+0x428], R0 ;  /* 0x0004280001007387 */ /* 0x0043e80000100800 */
[----:B0-----:R-:W2:Y:S04]  /*0610*/  LDG.E R5, desc[UR4][R250.64+0x3ec] ;  /* 0x0003ec04fa057981 */ /* 0x001ea8000c1e1900 */
[----:B---3--:R-:W-:Y:S04]  /*0620*/  STL [R1+0x424], R249 ;  /* 0x000424f901007387 */ /* 0x008fe80000100800 */
[----:B-1----:R-:W3:Y:S04]  /*0630*/  LDG.E R0, desc[UR4][R250.64+0x3f0] ;  /* 0x0003f004fa007981 */ /* 0x002ee8000c1e1900 */
[----:B------:R0:W-:Y:S04]  /*0640*/  STL [R1+0x41c], R11 ;  /* 0x00041c0b01007387 */ /* 0x0001e80000100800 */
[----:B------:R1:W-:Y:S04]  /*0650*/  STL [R1+0x418], R10 ;  /* 0x0004180a01007387 */ /* 0x0003e80000100800 */
[----:B------:R-:W-:Y:S04]  /*0660*/  STL [R1+0x410], R252 ;  /* 0x000410fc01007387 */ /* 0x000fe80000100800 */
[----:B------:R-:W4:Y:S04]  /*0670*/  LDG.E R117, desc[UR4][R250.64+0x1cc] ;  /* 0x0001cc04fa757981 */ /* 0x000f28000c1e1900 */
        /* <DEDUP_REMOVED lines=52> */
[----:B0-----:R-:W4:Y:S04]  /*09c0*/  LDG.E R11, desc[UR4][R250.64+0x24] ;  /* 0x00002404fa0b7981 */ /* 0x001f28000c1e1900 */
[----:B-1----:R-:W4:Y:S04]  /*09d0*/  LDG.E R10, desc[UR4][R250.64+0x20] ;  /* 0x00002004fa0a7981 */ /* 0x002f28000c1e1900 */
        /* <DEDUP_REMOVED lines=14> */
[----:B--2---:R0:W-:Y:S04]  /*0ac0*/  STL [R1+0x414], R5 ;  /* 0x0004140501007387 */ /* 0x0041e80000100800 */
[----:B------:R-:W2:Y:S04]  /*0ad0*/  LDG.E R40, desc[UR4][R250.64+0x98] ;  /* 0x00009804fa287981 */ /* 0x000ea8000c1e1900 */
[----:B------:R-:W2:Y:S04]  /*0ae0*/  LDG.E R42, desc[UR4][R250.64+0xa0] ;  /* 0x0000a004fa2a7981 */ /* 0x000ea8000c1e1900 */
[----:B0-----:R-:W3:Y:S04]  /*0af0*/  LDG.E R5, desc[UR4][R250.64+0x3f8] ;  /* 0x0003f804fa057981 */ /* 0x001ee8000c1e1900 */
[----:B------:R-:W2:Y:S04]  /*0b00*/  LDG.E R44, desc[UR4][R250.64+0xa8] ;  /* 0x0000a804fa2c7981 */ /* 0x000ea8000c1e1900 */
        /* <DEDUP_REMOVED lines=102> */
[----:B------:R-:W4:Y:S04]  /*1170*/  LDG.E R249, desc[UR4][R250.64+0x3e8] ;  /* 0x0003e804faf97981 */ /* 0x000f28000c1e1900 */
[----:B------:R3:W2:Y:S02]  /*1180*/  LDG.E R252, desc[UR4][R250.64+0x400] ;  /* 0x00040004fafc7981 */ /* 0x0006a4000c1e1900 */
[----:B---3--:R-:W-:-:S02]  /*1190*/  IMAD.MOV.U32 R250, RZ, RZ, R5 ;  /* 0x000000fffffa7224 */ /* 0x008fc400078e0005 */
[----:B------:R-:W3:Y:S04]  /*11a0*/  LDL.LU R251, [R1+0x41c] ;  /* 0x00041c0001fb7983 */ /* 0x000ee80000300800 */
[----:B------:R-:W2:Y:S04]  /*11b0*/  LDL.LU R5, [R1+0x42c] ;  /* 0x00042c0001057983 */ /* 0x000ea80000300800 */
[----:B------:R-:W-:Y:S04]  /*11c0*/  STL.64 [R1+0x8], R2 ;  /* 0x0000080201007387 */ /* 0x000fe80000100a00 */
[----:B------:R0:W-:Y:S02]  /*11d0*/  STL.64 [R1+0x10], R8 ;  /* 0x0000100801007387 */ /* 0x0001e40000100a00 */
[----:B0-----:R-:W-:-:S02]  /*11e0*/  IMAD.MOV.U32 R8, RZ, RZ, R0 ;  /* 0x000000ffff087224 */ /* 0x001fc400078e0000 */
[----:B------:R0:W-:Y:S04]  /*11f0*/  STL.64 [R1+0x18], R6 ;  /* 0x0000180601007387 */ /* 0x0001e80000100a00 */
[----:B------:R-:W3:Y:S04]  /*1200*/  LDL.LU R0, [R1+0x428] ;  /* 0x0004280001007983 */ /* 0x000ee80000300800 */
[----:B------:R-:W3:Y:S04]  /*1210*/  LDL.LU R9, [R1+0x418] ;  /* 0x0004180001097983 */ /* 0x000ee80000300800 */
[----:B0-----:R-:W3:Y:S01]  /*1220*/  LDL.LU R7, [R1+0x414] ;  /* 0x0004140001077983 */ /* 0x001ee20000300800 */
[----:B----4-:R-:W-:-:S03]  /*1230*/  IMAD.MOV.U32 R6, RZ, RZ, R249 ;  /* 0x000000ffff067224 */ /* 0x010fc600078e00f9 */
[----:B------:R-:W4:Y:S04]  /*1240*/  LDL.LU R249, [R1+0x424] ;  /* 0x0004240001f97983 */ /* 0x000f280000300800 */
[----:B--2---:R0:W-:Y:S04]  /*1250*/  STL.64 [R1+0x20], R4 ;  /* 0x0000200401007387 */ /* 0x0041e80000100a00 */
[----:B0-----:R-:W2:Y:S01]  /*1260*/  LDL.LU R4, [R1+0x410] ;  /* 0x0004100001047983 */ /* 0x001ea20000300800 */
[----:B---3--:R-:W-:-:S03]  /*1270*/  IMAD.MOV.U32 R5, RZ, RZ, R0 ;  /* 0x000000ffff057224 */ /* 0x008fc600078e0000 */
[----:B------:R0:W5:Y:S04]  /*1280*/  LDL.LU R0, [R1+0x420] ;  /* 0x0004200001007983 */ /* 0x0001680000300800 */
[----:B------:R0:W-:Y:S04]  /*1290*/  STL.64 [R1+0x28], R10 ;  /* 0x0000280a01007387 */ /* 0x0001e80000100a00 */
        /* <DEDUP_REMOVED lines=118> */
[----:B----4-:R0:W-:Y:S04]  /*1a00*/  STL.64 [R1+0x3e0], R248 ;  /* 0x0003e0f801007387 */ /* 0x0101e80000100a00 */
[----:B--2---:R0:W-:Y:S04]  /*1a10*/  STL.64 [R1+0x3e8], R4 ;  /* 0x0003e80401007387 */ /* 0x0041e80000100a00 */
[----:B------:R0:W-:Y:S04]  /*1a20*/  STL.64 [R1+0x3f0], R6 ;  /* 0x0003f00601007387 */ /* 0x0001e80000100a00 */
[----:B------:R0:W-:Y:S04]  /*1a30*/  STL.64 [R1+0x3f8], R8 ;  /* 0x0003f80801007387 */ /* 0x0001e80000100a00 */
[----:B------:R0:W-:Y:S04]  /*1a40*/  STL.64 [R1+0x400], R250 ;  /* 0x000400fa01007387 */ /* 0x0001e80000100a00 */
[----:B------:R0:W-:Y:S01]  /*1a50*/  STL [R1+0x408], R252 ;  /* 0x000408fc01007387 */ /* 0x0001e20000100800 */
[----:B------:R-:W-:Y:S01]  /*1a60*/  ISETP.GE.AND P0, PT, R2, 0x3, PT ;  /* 0x000000030200780c */ /* 0x000fe20003f06270 */
[----:B------:R-:W-:Y:S01]  /*1a70*/  BSSY.RECONVERGENT B2, `(.L_x_0) ;  /* 0x00000de000027945 */ /* 0x000fe20003800200 */
[----:B------:R-:W-:-:S11]  /*1a80*/  IMAD.MOV.U32 R3, RZ, RZ, RZ ;  /* 0x000000ffff037224 */ /* 0x000fd600078e00ff */
[----:B0-----:R-:W-:Y:S05]  /*1a90*/  @!P0 BRA `(.L_x_1) ;  /* 0x0000000c006c8947 */ /* 0x001fea0003800000 */
[C---:B------:R-:W-:Y:S01]  /*1aa0*/  VIADD R20, R1.reuse, 0x8 ;  /* 0x0000000801147836 */ /* 0x040fe20000000000 */
[C---:B------:R-:W-:Y:S01]  /*1ab0*/  LOP3.LUT R28, R2.reuse, 0x3, RZ, 0xc0, !PT ;  /* 0x00000003021c7812 */ /* 0x040fe200078ec0ff */
[C---:B------:R-:W-:Y:S01]  /*1ac0*/  VIADD R22, R1.reuse, 0xf ;  /* 0x0000000f01167836 */ /* 0x040fe20000000000 */
[----:B------:R-:W-:Y:S01]  /*1ad0*/  LOP3.LUT R7, R2, 0x7ffffffc, RZ, 0xc0, !PT ;  /* 0x7ffffffc02077812 */ /* 0x000fe200078ec0ff */
[----:B------:R-:W-:Y:S02]  /*1ae0*/  IMAD.MOV.U32 R3, RZ, RZ, RZ ;  /* 0x000000ffff037224 */ /* 0x000fe400078e00ff */
[----:B------:R-:W-:Y:S02]  /*1af0*/  IMAD.MOV.U32 R9, RZ, RZ, RZ ;  /* 0x000000ffff097224 */ /* 0x000fe400078e00ff */
[----:B------:R-:W-:-:S07]  /*1b00*/  VIADD R12, R1, 0xc ;  /* 0x0000000c010c7836 */ /* 0x000fce0000000000 */
.L_x_16:
[----:B------:R-:W-:Y:S01]  /*1b10*/  BSSY.RECONVERGENT B1, `(.L_x_2) ;  /* 0x00000d0000017945 */ /* 0x000fe20003800200 */
[C---:B------:R-:W-:Y:S02]  /*1b20*/  IMAD R21, R9.reuse, 0x20, R20 ;  /* 0x0000002009157824 */ /* 0x040fe400078e0214 */
[----:B------:R-:W-:Y:S02]  /*1b30*/  IMAD R23, R9, 0x20, R22 ;  /* 0x0000002009177824 */ /* 0x000fe400078e0216 */
[--C-:B------:R-:W-:Y:S02]  /*1b40*/  IMAD.MOV R19, RZ, RZ, -R9.reuse ;  /* 0x000000ffff137224 */ /* 0x100fe400078e0a09 */
[----:B------:R-:W-:-:S07]  /*1b50*/  IMAD.MOV.U32 R11, RZ, RZ, R9 ;  /* 0x000000ffff0b7224 */ /* 0x000fce00078e0009 */
.L_x_15:
[C---:B------:R-:W-:Y:S01]  /*1b60*/  IMAD R5, R11.reuse, 0x20, R20 ;  /* 0x000000200b057824 */ /* 0x040fe200078e0214 */
[----:B------:R-:W-:Y:S01]  /*1b70*/  BSSY.RECONVERGENT B0, `(.L_x_3) ;  /* 0x00000c6000007945 */ /* 0x000fe20003800200 */
[C---:B------:R-:W-:Y:S02]  /*1b80*/  VIADD R4, R11.reuse, 0x1 ;  /* 0x000000010b047836 */ /* 0x040fe40000000000 */
[----:B------:R-:W-:Y:S02]  /*1b90*/  IMAD.MOV.U32 R25, RZ, RZ, R11 ;  /* 0x000000ffff197224 */ /* 0x000fe400078e000b */
[C---:B------:R-:W-:Y:S02]  /*1ba0*/  VIADD R13, R11.reuse, 0x2 ;  /* 0x000000020b0d7836 */ /* 0x040fe40000000000 */
[----:B------:R-:W-:Y:S02]  /*1bb0*/  IMAD R27, R11, 0x20, R12 ;  /* 0x000000200b1b7824 */ /* 0x000fe400078e020c */
[----:B------:R-:W-:-:S02]  /*1bc0*/  VIADD R24, R5, 0x27 ;  /* 0x0000002705187836 */ /* 0x000fc40000000000 */
[----:B------:R-:W-:-:S07]  /*1bd0*/  IMAD.MOV.U32 R11, RZ, RZ, R4 ;  /* 0x000000ffff0b7224 */ /* 0x000fce00078e0004 */
.L_x_14:
[----:B------:R0:W-:Y:S01]  /*1be0*/  STL.64 [R1], RZ ;  /* 0x000000ff01007387 */ /* 0x0001e20000100a00 */
[----:B------:R-:W-:Y:S01]  /*1bf0*/  ISETP.NE.AND P0, PT, R2, 0x3, PT ;  /* 0x000000030200780c */ /* 0x000fe20003f05270 */
[----:B------:R-:W-:Y:S01]  /*1c00*/  BSSY.RECONVERGENT B3, `(.L_x_4) ;  /* 0x0000057000037945 */ /* 0x000fe20003800200 */
[----:B------:R-:W-:-:S11]  /*1c10*/  IMAD.MOV.U32 R4, RZ, RZ, RZ ;  /* 0x000000ffff047224 */ /* 0x000fd600078e00ff */
[----:B0-----:R-:W-:Y:S05]  /*1c20*/  @!P0 BRA `(.L_x_5) ;  /* 0x0000000400508947 */ /* 0x001fea0003800000 */
[----:B------:R-:W-:Y:S01]  /*1c30*/  BSSY.RECONVERGENT B4, `(.L_x_6) ;  /* 0x0000052000047945 */ /* 0x000fe20003800200 */
[----:B------:R-:W-:Y:S02]  /*1c40*/  IMAD R18, R13, 0x20, R22 ;  /* 0x000000200d127824 */ /* 0x000fe400078e0216 */
[----:B------:R-:W-:Y:S02]  /*1c50*/  IMAD.MOV.U32 R6, RZ, RZ, RZ ;  /* 0x000000ffff067224 */ /* 0x000fe400078e00ff */
[----:B------:R-:W-:Y:S02]  /*1c60*/  IMAD.MOV.U32 R5, RZ, RZ, R19 ;  /* 0x000000ffff057224 */ /* 0x000fe400078e0013 */
[----:B------:R-:W-:Y:S02]  /*1c70*/  IMAD.MOV.U32 R17, RZ, RZ, R24 ;  /* 0x000000ffff117224 */ /* 0x000fe400078e0018 */
[----:B------:R-:W-:-:S07]  /*1c80*/  IMAD.MOV.U32 R16, RZ, RZ, R23 ;  /* 0x000000ffff107224 */ /* 0x000fce00078e0017 */
.L_x_7:
[----:B------:R-:W-:-:S04]  /*1c90*/  ISETP.NE.AND P0, PT, R6, R11, PT ;  /* 0x0000000b0600720c */ /* 0x000fc80003f05270 */
[----:B------:R-:W-:-:S04]  /*1ca0*/  ISETP.EQ.OR P0, PT, R5, RZ, !P0 ;  /* 0x000000ff0500720c */ /* 0x000fc80004702670 */
[----:B------:R-:W-:-:S13]  /*1cb0*/  ISETP.EQ.OR P0, PT, R6, R13, P0 ;  /* 0x0000000d0600720c */ /* 0x000fda0000702670 */
[----:B------:R-:W2:Y:S04]  /*1cc0*/  @!P0 LDL.U8 R10, [R17+-0x3] ;  /* 0xfffffd00110a8983 */ /* 0x000ea80000100000 */
[----:B0-----:R-:W3:Y:S04]  /*1cd0*/  @!P0 LDL.U8 R4, [R16+-0x3] ;  /* 0xfffffd0010048983 */ /* 0x001ee80000100000 */
[----:B------:R-:W4:Y:S01]  /*1ce0*/  @!P0 LDL.U8 R8, [R18+-0x3] ;  /* 0xfffffd0012088983 */ /* 0x000f220000100000 */
[----:B------:R-:W-:Y:S02]  /*1cf0*/  ISETP.NE.AND P1, PT, R6, R25, PT ;  /* 0x000000190600720c */ /* 0x000fe40003f25270 */
[----:B--2---:R-:W-:Y:S01]  /*1d00*/  ISETP.NE.AND P2, PT, R10, RZ, !P0 ;  /* 0x000000ff0a00720c */ /* 0x004fe20004745270 */
[----:B------:R-:W-:Y:S01]  /*1d10*/  VIADD R10, R6, 0x1 ;  /* 0x00000001060a7836 */ /* 0x000fe20000000000 */
[----:B---3--:R-:W-:-:S04]  /*1d20*/  @!P0 ISETP.NE.AND P4, PT, R4, RZ, PT ;  /* 0x000000ff0400820c */ /* 0x008fc80003f85270 */
[----:B------:R-:W-:Y:S02]  /*1d30*/  ISETP.EQ.OR P1, PT, R10, R9, !P1 ;  /* 0x000000090a00720c */ /* 0x000fe40004f22670 */
[----:B----4-:R-:W-:Y:S01]  /*1d40*/  @!P0 ISETP.NE.AND P3, PT, R8, RZ, PT ;  /* 0x000000ff0800820c */ /* 0x010fe20003f65270 */
[----:B------:R-:W-:Y:S01]  /*1d50*/  IMAD.MOV.U32 R8, RZ, RZ, 0x1 ;  /* 0x00000001ff087424 */ /* 0x000fe200078e00ff */
[----:B------:R-:W-:Y:S02]  /*1d60*/  @!P0 SEL R4, RZ, 0x4, !P4 ;  /* 0x00000004ff048807 */ /* 0x000fe40006000000 */
[----:B------:R-:W-:Y:S02]  /*1d70*/  @!P0 SEL R15, RZ, 0x1, !P3 ;  /* 0x00000001ff0f8807 */ /* 0x000fe40005800000 */
[----:B------:R-:W-:Y:S01]  /*1d80*/  ISETP.EQ.OR P1, PT, R10, R13, P1 ;  /* 0x0000000d0a00720c */ /* 0x000fe20000f22670 */
[----:B------:R-:W-:-:S04]  /*1d90*/  @P2 VIADD R4, R4, 0x2 ;  /* 0x0000000204042836 */ /* 0x000fc80000000000 */
[--C-:B------:R-:W-:Y:S01]  /*1da0*/  @!P0 IMAD.IADD R4, R4, 0x1, R15.reuse ;  /* 0x0000000104048824 */ /* 0x100fe200078e020f */
[----:B------:R-:W-:-:S03]  /*1db0*/  @!P0 PRMT R15, R8, 0x7610, R15 ;  /* 0x00007610080f8816 */ /* 0x000fc6000000000f */
[----:B------:R-:W-:-:S05]  /*1dc0*/  @!P0 IMAD.IADD R14, R1, 0x1, R4 ;  /* 0x00000001010e8824 */ /* 0x000fca00078e0204 */
[----:B------:R0:W-:Y:S04]  /*1dd0*/  @!P0 STL.U8 [R14], R15 ;  /* 0x0000000f0e008387 */ /* 0x0001e80000100000 */
[----:B------:R-:W2:Y:S04]  /*1de0*/  @!P1 LDL.U8 R8, [R17+-0x2] ;  /* 0xfffffe0011089983 */ /* 0x000ea80000100000 */
[----:B------:R-:W3:Y:S04]  /*1df0*/  @!P1 LDL.U8 R4, [R16+-0x2] ;  /* 0xfffffe0010049983 */ /* 0x000ee80000100000 */
[----:B------:R-:W4:Y:S01]  /*1e00*/  @!P1 LDL.U8 R10, [R18+-0x2] ;  /* 0xfffffe00120a9983 */ /* 0x000f220000100000 */
[----:B--2---:R-:W-:Y:S01]  /*1e10*/  ISETP.NE.AND P2, PT, R8, RZ, !P1 ;  /* 0x000000ff0800720c */ /* 0x004fe20004f45270 */
[----:B------:R-:W-:Y:S01]  /*1e20*/  VIADD R8, R6, 0x2 ;  /* 0x0000000206087836 */ /* 0x000fe20000000000 */
[----:B---3--:R-:W-:-:S04]  /*1e30*/  @!P1 ISETP.NE.AND P4, PT, R4, RZ, PT ;  /* 0x000000ff0400920c */ /* 0x008fc80003f85270 */
[----:B------:R-:W-:Y:S02]  /*1e40*/  ISETP.NE.AND P0, PT, R8, R11, PT ;  /* 0x0000000b0800720c */ /* 0x000fe40003f05270 */
[----:B----4-:R-:W-:Y:S02]  /*1e50*/  @!P1 ISETP.NE.AND P3, PT, R10, RZ, PT ;  /* 0x000000ff0a00920c */ /* 0x010fe40003f65270 */
[----:B------:R-:W-:Y:S02]  /*1e60*/  @!P1 SEL R4, RZ, 0x4, !P4 ;  /* 0x00000004ff049807 */ /* 0x000fe40006000000 */
[----:B------:R-:W-:Y:S02]  /*1e70*/  ISETP.EQ.OR P0, PT, R8, R9, !P0 ;  /* 0x000000090800720c */ /* 0x000fe40004702670 */
[----:B0-----:R-:W-:Y:S01]  /*1e80*/  @!P1 SEL R15, RZ, 0x1, !P3 ;  /* 0x00000001ff0f9807 */ /* 0x001fe20005800000 */
[----:B------:R-:W-:Y:S01]  /*1e90*/  @P2 VIADD R4, R4, 0x2 ;  /* 0x0000000204042836 */ /* 0x000fe20000000000 */
[----:B------:R-:W-:Y:S01]  /*1ea0*/  ISETP.EQ.OR P0, PT, R8, R13, P0 ;  /* 0x0000000d0800720c */ /* 0x000fe20000702670 */
[----:B------:R-:W-:-:S02]  /*1eb0*/  IMAD.MOV.U32 R8, RZ, RZ, 0x1 ;  /* 0x00000001ff087424 */ /* 0x000fc400078e00ff */
[----:B------:R-:W-:-:S03]  /*1ec0*/  @!P1 IMAD.IADD R4, R4, 0x1, R15 ;  /* 0x0000000104049824 */ /* 0x000fc600078e020f */
[----:B------:R-:W-:Y:S01]  /*1ed0*/  @!P1 PRMT R15, R8, 0x7610, R15 ;  /* 0x00007610080f9816 */ /* 0x000fe2000000000f */
[----:B------:R-:W-:-:S05]  /*1ee0*/  @!P1 IMAD.IADD R14, R1, 0x1, R4 ;  /* 0x00000001010e9824 */ /* 0x000fca00078e0204 */
[----:B------:R0:W-:Y:S04]  /*1ef0*/  @!P1 STL.U8 [R14], R15 ;  /* 0x0000000f0e009387 */ /* 0x0001e80000100000 */
[----:B------:R-:W2:Y:S04]  /*1f00*/  @!P0 LDL.U8 R8, [R17+-0x1] ;  /* 0xffffff0011088983 */ /* 0x000ea80000100000 */
[----:B------:R-:W3:Y:S04]  /*1f10*/  @!P0 LDL.U8 R4, [R16+-0x1] ;  /* 0xffffff0010048983 */ /* 0x000ee80000100000 */
[----:B------:R-:W4:Y:S01]  /*1f20*/  @!P0 LDL.U8 R10, [R18+-0x1] ;  /* 0xffffff00120a8983 */ /* 0x000f220000100000 */
[----:B------:R-:W-:Y:S01]  /*1f30*/  IMAD.MOV.U32 R26, RZ, RZ, 0x1 ;  /* 0x00000001ff1a7424 */ /* 0x000fe200078e00ff */
        /* <DEDUP_REMOVED lines=9> */
[----:B------:R-:W-:-:S03]  /*1fd0*/  ISETP.EQ.OR P1, PT, R8, R13, P1 ;  /* 0x0000000d0800720c */ /* 0x000fc60000f22670 */
[----:B------:R-:W-:-:S04]  /*1fe0*/  @!P0 IMAD.IADD R4, R4, 0x1, R15 ;  /* 0x0000000104048824 */ /* 0x000fc800078e020f */
[----:B------:R-:W-:-:S05]  /*1ff0*/  @!P0 IMAD.IADD R14, R1, 0x1, R4 ;  /* 0x00000001010e8824 */ /* 0x000fca00078e0204 */
[----:B------:R0:W-:Y:S04]  /*2000*/  @!P0 STL.U8 [R14], R26 ;  /* 0x0000001a0e008387 */ /* 0x0001e80000100000 */
[----:B------:R-:W2:Y:S04]  /*2010*/  @!P1 LDL.U8 R8, [R17] ;  /* 0x0000000011089983 */ /* 0x000ea80000100000 */
[----:B------:R1:W3:Y:S04]  /*2020*/  @!P1 LDL.U8 R4, [R16] ;  /* 0x0000000010049983 */ /* 0x0002e80000100000 */
[----:B------:R4:W3:Y:S01]  /*2030*/  @!P1 LDL.U8 R10, [R18] ;  /* 0x00000000120a9983 */ /* 0x0008e20000100000 */
[----:B------:R-:W-:-:S02]  /*2040*/  VIADD R6, R6, 0x4 ;  /* 0x0000000406067836 */ /* 0x000fc40000000000 */
[----:B------:R-:W-:Y:S02]  /*2050*/  VIADD R5, R5, 0x4 ;  /* 0x0000000405057836 */ /* 0x000fe40000000000 */
[----:B-1----:R-:W-:Y:S02]  /*2060*/  VIADD R16, R16, 0x4 ;  /* 0x0000000410107836 */ /* 0x002fe40000000000 */
[----:B------:R-:W-:Y:S02]  /*2070*/  VIADD R17, R17, 0x4 ;  /* 0x0000000411117836 */ /* 0x000fe40000000000 */
[----:B----4-:R-:W-:Y:S01]  /*2080*/  VIADD R18, R18, 0x4 ;  /* 0x0000000412127836 */ /* 0x010fe20000000000 */
[----:B--2---:R-:W-:Y:S01]  /*2090*/  ISETP.NE.AND P3, PT, R8, RZ, !P1 ;  /* 0x000000ff0800720c */ /* 0x004fe20004f65270 */
[----:B------:R-:W-:Y:S01]  /*20a0*/  IMAD.MOV.U32 R8, RZ, RZ, 0x1 ;  /* 0x00000001ff087424 */ /* 0x000fe200078e00ff */
[----:B---3--:R-:W-:Y:S02]  /*20b0*/  @!P1 ISETP.NE.AND P2, PT, R4, RZ, PT ;  /* 0x000000ff0400920c */ /* 0x008fe40003f45270 */
[----:B------:R-:W-:-:S02]  /*20c0*/  @!P1 ISETP.NE.AND P0, PT, R10, RZ, PT ;  /* 0x000000ff0a00920c */ /* 0x000fc40003f05270 */
[----:B------:R-:W-:Y:S02]  /*20d0*/  @!P1 SEL R4, RZ, 0x4, !P2 ;  /* 0x00000004ff049807 */ /* 0x000fe40005000000 */
[----:B------:R-:W-:Y:S02]  /*20e0*/  @!P1 SEL R15, RZ, 0x1, !P0 ;  /* 0x00000001ff0f9807 */ /* 0x000fe40004000000 */
[----:B------:R-:W-:-:S03]  /*20f0*/  ISETP.NE.AND P0, PT, R6, R7, PT ;  /* 0x000000070600720c */ /* 0x000fc60003f05270 */
[----:B------:R-:W-:-:S04]  /*2100*/  @P3 VIADD R4, R4, 0x2 ;  /* 0x0000000204043836 */ /* 0x000fc80000000000 */
[----:B------:R-:W-:-:S04]  /*2110*/  @!P1 IMAD.IADD R4, R4, 0x1, R15 ;  /* 0x0000000104049824 */ /* 0x000fc800078e020f */
[----:B------:R-:W-:-:S05]  /*2120*/  @!P1 IMAD.IADD R4, R1, 0x1, R4 ;  /* 0x0000000101049824 */ /* 0x000fca00078e0204 */
[----:B------:R0:W-:Y:S01]  /*2130*/  @!P1 STL.U8 [R4], R8 ;  /* 0x0000000804009387 */ /* 0x0001e20000100000 */
[----:B------:R-:W-:Y:S05]  /*2140*/  @P0 BRA `(.L_x_7) ;  /* 0xfffffff800d00947 */ /* 0x000fea000383ffff */
[----:B------:R-:W-:Y:S05]  /*2150*/  BSYNC.RECONVERGENT B4 ;  /* 0x0000000000047941 */ /* 0x000fea0003800200 */
.L_x_6:
[----:B0-----:R-:W-:-:S07]  /*2160*/  IMAD.MOV.U32 R4, RZ, RZ, R7 ;  /* 0x000000ffff047224 */ /* 0x001fce00078e0007 */
.L_x_5:
[----:B------:R-:W-:Y:S05]  /*2170*/  BSYNC.RECONVERGENT B3 ;  /* 0x0000000000037941 */ /* 0x000fea0003800200 */
.L_x_4:
[----:B------:R-:W-:Y:S01]  /*2180*/  ISETP.NE.AND P0, PT, R28, RZ, PT ;  /* 0x000000ff1c00720c */ /* 0x000fe20003f05270 */
[----:B------:R-:W-:-:S12]  /*2190*/  BSSY.RECONVERGENT B3, `(.L_x_8) ;  /* 0x000004c000037945 */ /* 0x000fd80003800200 */
[----:B------:R-:W-:Y:S05]  /*21a0*/  @!P0 BRA `(.L_x_9) ;  /* 0x0000000400288947 */ /* 0x000fea0003800000 */
[----:B------:R-:W-:Y:S01]  /*21b0*/  ISETP.NE.AND P0, PT, R4, R11, PT ;  /* 0x0000000b0400720c */ /* 0x000fe20003f05270 */
[----:B------:R-:W-:Y:S01]  /*21c0*/  BSSY.RECONVERGENT B4, `(.L_x_10) ;  /* 0x0000017000047945 */ /* 0x000fe20003800200 */
[----:B------:R-:W-:Y:S01]  /*21d0*/  ISETP.NE.AND P3, PT, R28, 0x1, PT ;  /* 0x000000011c00780c */ /* 0x000fe20003f65270 */
[----:B------:R-:W-:Y:S01]  /*21e0*/  IMAD R15, R13, 0x20, R20 ;  /* 0x000000200d0f7824 */ /* 0x000fe200078e0214 */
[----:B------:R-:W-:-:S04]  /*21f0*/  ISETP.EQ.OR P0, PT, R4, R9, !P0 ;  /* 0x000000090400720c */ /* 0x000fc80004702670 */
[----:B------:R-:W-:-:S13]  /*2200*/  ISETP.EQ.OR P0, PT, R4, R13, P0 ;  /* 0x0000000d0400720c */ /* 0x000fda0000702670 */
[----:B------:R-:W-:Y:S05]  /*2210*/  @P0 BRA `(.L_x_11) ;  /* 0x0000000000440947 */ /* 0x000fea0003800000 */
[--C-:B------:R-:W-:Y:S02]  /*2220*/  IMAD.IADD R10, R27, 0x1, R4.reuse ;  /* 0x000000011b0a7824 */ /* 0x100fe400078e0204 */
[----:B------:R-:W-:-:S03]  /*2230*/  IMAD.IADD R14, R21, 0x1, R4 ;  /* 0x00000001150e7824 */ /* 0x000fc600078e0204 */
[----:B------:R-:W2:Y:S01]  /*2240*/  LDL.U8 R6, [R10+0x20] ;  /* 0x000020000a067983 */ /* 0x000ea20000100000 */
[----:B------:R-:W-:-:S03]  /*2250*/  IMAD.IADD R8, R15, 0x1, R4 ;  /* 0x000000010f087824 */ /* 0x000fc600078e0204 */
[----:B------:R-:W3:Y:S04]  /*2260*/  LDL.U8 R5, [R14+0x4] ;  /* 0x000004000e057983 */ /* 0x000ee80000100000 */
[----:B------:R-:W4:Y:S01]  /*2270*/  LDL.U8 R8, [R8+0x4] ;  /* 0x0000040008087983 */ /* 0x000f220000100000 */
[----:B------:R-:W-:Y:S01]  /*2280*/  IMAD.MOV.U32 R16, RZ, RZ, 0x1 ;  /* 0x00000001ff107424 */ /* 0x000fe200078e00ff */
[----:B--2---:R-:W-:Y:S02]  /*2290*/  ISETP.NE.AND P2, PT, R6, RZ, PT ;  /* 0x000000ff0600720c */ /* 0x004fe40003f45270 */
[----:B---3--:R-:W-:Y:S02]  /*22a0*/  ISETP.NE.AND P1, PT, R5, RZ, PT ;  /* 0x000000ff0500720c */ /* 0x008fe40003f25270 */
[----:B----4-:R-:W-:-:S02]  /*22b0*/  ISETP.NE.AND P0, PT, R8, RZ, PT ;  /* 0x000000ff0800720c */ /* 0x010fc40003f05270 */
[----:B------:R-:W-:Y:S02]  /*22c0*/  SEL R6, RZ, 0x4, !P1 ;  /* 0x00000004ff067807 */ /* 0x000fe40004800000 */
[----:B------:R-:W-:-:S05]  /*22d0*/  SEL R5, RZ, 0x1, !P0 ;  /* 0x00000001ff057807 */ /* 0x000fca0004000000 */
[----:B------:R-:W-:-:S04]  /*22e0*/  @P2 VIADD R6, R6, 0x2 ;  /* 0x0000000206062836 */ /* 0x000fc80000000000 */
[--C-:B------:R-:W-:Y:S01]  /*22f0*/  IMAD.IADD R6, R6, 0x1, R5.reuse ;  /* 0x0000000106067824 */ /* 0x100fe200078e0205 */
[----:B------:R-:W-:-:S03]  /*2300*/  PRMT R5, R16, 0x7610, R5 ;  /* 0x0000761010057816 */ /* 0x000fc60000000005 */
[----:B------:R-:W-:-:S05]  /*2310*/  IMAD.IADD R6, R1, 0x1, R6 ;  /* 0x0000000101067824 */ /* 0x000fca00078e0206 */
[----:B------:R0:W-:Y:S02]  /*2320*/  STL.U8 [R6], R5 ;  /* 0x0000000506007387 */ /* 0x0001e40000100000 */
.L_x_11:
[----:B------:R-:W-:Y:S05]  /*2330*/  BSYNC.RECONVERGENT B4 ;  /* 0x0000000000047941 */ /* 0x000fea0003800200 */
.L_x_10:
[----:B------:R-:W-:Y:S05]  /*2340*/  @!P3 BRA `(.L_x_9) ;  /* 0x0000000000c0b947 */ /* 0x000fea0003800000 */
[C---:B0-----:R-:W-:Y:S01]  /*2350*/  VIADD R6, R4.reuse, 0x1 ;  /* 0x0000000104067836 */ /* 0x041fe20000000000 */
[----:B------:R-:W-:Y:S01]  /*2360*/  ISETP.NE.AND P0, PT, R4, R25, PT ;  /* 0x000000190400720c */ /* 0x000fe20003f05270 */
[----:B------:R-:W-:Y:S01]  /*2370*/  BSSY.RECONVERGENT B4, `(.L_x_12) ;  /* 0x0000016000047945 */ /* 0x000fe20003800200 */
[----:B------:R-:W-:Y:S02]  /*2380*/  ISETP.NE.AND P3, PT, R28, 0x2, PT ;  /* 0x000000021c00780c */ /* 0x000fe40003f65270 */
        /* <DEDUP_REMOVED lines=20> */
.L_x_13:
[----:B------:R-:W-:Y:S05]  /*24d0*/  BSYNC.RECONVERGENT B4 ;  /* 0x0000000000047941 */ /* 0x000fea0003800200 */
.L_x_12:
[----:B------:R-:W-:Y:S05]  /*24e0*/  @!P3 BRA `(.L_x_9) ;  /* 0x000000000058b947 */ /* 0x000fea0003800000 */
[----:B0-----:R-:W-:-:S05]  /*24f0*/  VIADD R6, R4, 0x2 ;  /* 0x0000000204067836 */ /* 0x001fca0000000000 */
[----:B------:R-:W-:-:S04]  /*2500*/  ISETP.NE.AND P0, PT, R6, R11, PT ;  /* 0x0000000b0600720c */ /* 0x000fc80003f05270 */
        /* <DEDUP_REMOVED lines=20> */
.L_x_9:
[----:B------:R-:W-:Y:S05]  /*2650*/  BSYNC.RECONVERGENT B3 ;  /* 0x0000000000037941 */ /* 0x000fea0003800200 */
.L_x_8:
[----:B------:R-:W0:Y:S01]  /*2660*/  LDL.64 R14, [R1] ;  /* 0x00000000010e7983 */ /* 0x000e220000100a00 */
[----:B------:R-:W-:-:S05]  /*2670*/  VIADD R13, R13, 0x1 ;  /* 0x000000010d0d7836 */ /* 0x000fca0000000000 */
[----:B------:R-:W-:Y:S02]  /*2680*/  ISETP.GE.AND P1, PT, R13, R2, PT ;  /* 0x000000020d00720c */ /* 0x000fe40003f26270 */
[C---:B01----:R-:W-:Y:S02]  /*2690*/  PRMT R5, R14.reuse, 0x7771, RZ ;  /* 0x000077710e057816 */ /* 0x043fe400000000ff */
[C---:B------:R-:W-:Y:S02]  /*26a0*/  PRMT R4, R14.reuse, 0x7770, RZ ;  /* 0x000077700e047816 */ /* 0x040fe400000000ff */
[----:B------:R-:W-:Y:S02]  /*26b0*/  ISETP.NE.AND P0, PT, R5, RZ, PT ;  /* 0x000000ff0500720c */ /* 0x000fe40003f05270 */
[----:B------:R-:W-:Y:S02]  /*26c0*/  PRMT R5, R14, 0x7772, RZ ;  /* 0x000077720e057816 */ /* 0x000fe400000000ff */
[----:B------:R-:W-:-:S02]  /*26d0*/  ISETP.EQ.OR P0, PT, R4, RZ, !P0 ;  /* 0x000000ff0400720c */ /* 0x000fc40004702670 */
[----:B------:R-:W-:Y:S02]  /*26e0*/  PRMT R4, R14, 0x7773, RZ ;  /* 0x000077730e047816 */ /* 0x000fe400000000ff */
[----:B------:R-:W-:Y:S02]  /*26f0*/  ISETP.EQ.OR P0, PT, R5, RZ, P0 ;  /* 0x000000ff0500720c */ /* 0x000fe40000702670 */
[C---:B------:R-:W-:Y:S02]  /*2700*/  PRMT R5, R15.reuse, 0x7770, RZ ;  /* 0x000077700f057816 */ /* 0x040fe400000000ff */
[----:B------:R-:W-:Y:S02]  /*2710*/  ISETP.EQ.OR P0, PT, R4, RZ, P0 ;  /* 0x000000ff0400720c */ /* 0x000fe40000702670 */
[----:B------:R-:W-:Y:S02]  /*2720*/  PRMT R4, R15, 0x7771, RZ ;  /* 0x000077710f047816 */ /* 0x000fe400000000ff */
[----:B------:R-:W-:-:S02]  /*2730*/  ISETP.EQ.OR P0, PT, R5, RZ, P0 ;  /* 0x000000ff0500720c */ /* 0x000fc40000702670 */
[----:B------:R-:W-:Y:S02]  /*2740*/  PRMT R5, R15, 0x7772, RZ ;  /* 0x000077720f057816 */ /* 0x000fe400000000ff */
[----:B------:R-:W-:Y:S01]  /*2750*/  ISETP.EQ.OR P0, PT, R4, RZ, P0 ;  /* 0x000000ff0400720c */ /* 0x000fe20000702670 */
[----:B------:R-:W-:Y:S01]  /*2760*/  VIADD R4, R3, 0x1 ;  /* 0x0000000103047836 */ /* 0x000fe20000000000 */
[----:B------:R-:W-:Y:S02]  /*2770*/  PRMT R15, R15, 0x7773, RZ ;  /* 0x000077730f0f7816 */ /* 0x000fe400000000ff */
[----:B------:R-:W-:-:S04]  /*2780*/  ISETP.EQ.OR P0, PT, R5, RZ, P0 ;  /* 0x000000ff0500720c */ /* 0x000fc80000702670 */
[----:B------:R-:W-:-:S13]  /*2790*/  ISETP.EQ.OR P0, PT, R15, RZ, P0 ;  /* 0x000000ff0f00720c */ /* 0x000fda0000702670 */
[----:B------:R-:W-:-:S04]  /*27a0*/  @!P0 IMAD.MOV R4, RZ, RZ, R3 ;  /* 0x000000ffff048224 */ /* 0x000fc800078e0203 */
[----:B------:R-:W-:Y:S01]  /*27b0*/  IMAD.MOV.U32 R3, RZ, RZ, R4 ;  /* 0x000000ffff037224 */ /* 0x000fe200078e0004 */
[----:B------:R-:W-:Y:S06]  /*27c0*/  @!P1 BRA `(.L_x_14) ;  /* 0xfffffff400049947 */ /* 0x000fec000383ffff */
[----:B------:R-:W-:Y:S05]  /*27d0*/  BSYNC.RECONVERGENT B0 ;  /* 0x0000000000007941 */ /* 0x000fea0003800200 */
.L_x_3:
[----:B------:R-:W-:-:S05]  /*27e0*/  VIADD R4, R2, 0xfffffffd ;  /* 0xfffffffd02047836 */ /* 0x000fca0000000000 */
[----:B------:R-:W-:-:S13]  /*27f0*/  ISETP.NE.AND P0, PT, R25, R4, PT ;  /* 0x000000041900720c */ /* 0x000fda0003f05270 */
[----:B------:R-:W-:Y:S05]  /*2800*/  @P0 BRA `(.L_x_15) ;  /* 0xfffffff000d40947 */ /* 0x000fea000383ffff */
[----:B------:R-:W-:Y:S05]  /*2810*/  BSYNC.RECONVERGENT B1 ;  /* 0x0000000000017941 */ /* 0x000fea0003800200 */
.L_x_2:
[C---:B------:R-:W-:Y:S01]  /*2820*/  ISETP.NE.AND P0, PT, R9.reuse, R4, PT ;  /* 0x000000040900720c */ /* 0x040fe20003f05270 */
[----:B------:R-:W-:-:S12]  /*2830*/  VIADD R9, R9, 0x1 ;  /* 0x0000000109097836 */ /* 0x000fd80000000000 */
[----:B------:R-:W-:Y:S05]  /*2840*/  @P0 BRA `(.L_x_16) ;  /* 0xfffffff000b00947 */ /* 0x000fea000383ffff */
.L_x_1:
[----:B------:R-:W-:Y:S05]  /*2850*/  BSYNC.RECONVERGENT B2 ;  /* 0x0000000000027941 */ /* 0x000fea0003800200 */
.L_x_0:
[----:B------:R-:W0:Y:S02]  /*2860*/  LDC.64 R4, c[0x0][0x388] ;  /* 0x0000e200ff047b82 */ /* 0x000e240000000a00 */
[----:B0----5:R-:W-:-:S05]  /*2870*/  IMAD.WIDE R4, R0, 0x4, R4 ;  /* 0x0000000400047825 */ /* 0x021fca00078e0204 */
[----:B------:R-:W-:Y:S01]  /*2880*/  STG.E desc[UR4][R4.64], R3 ;  /* 0x0000000304007986 */ /* 0x000fe2000c101904 */
[----:B------:R-:W-:Y:S05]  /*2890*/  EXIT ;  /* 0x000000000000794d */ /* 0x000fea0003800000 */
.L_x_17:
[----:B------:R-:W-:-:S00]  /*28a0*/  BRA `(.L_x_17) ;  /* 0xfffffffc00fc7947 */ /* 0x000fc0000383ffff */
[----:B------:R-:W-:-:S00]  /*28b0*/  NOP ;  /* 0x0000000000007918 */ /* 0x000fc00000000000 */
        /* <DEDUP_REMOVED lines=12> */
.L_x_18:


//--------------------- .nv.shared.reserved.0     --------------------------
	.section	.nv.shared.reserved.0,"aw",@nobits
	.weak		__nv_reservedSMEM_offset_0_alias
	.size		__nv_reservedSMEM_offset_0_alias, 0, 64
	.other		__nv_reservedSMEM_offset_0_alias,@"STO_CUDA_RESERVED_SHARED STV_DEFAULT"
__nv_reservedSMEM_offset_0_alias:
	.zero		0
	.zero		64


//--------------------- .nv.constant0._Z13VecBadTriplesP4_ADJPii --------------------------
	.section	.nv.constant0._Z13VecBadTriplesP4_ADJPii,"a",@progbits
	.sectionflags	@""
	.align	4
.nv.constant0._Z13VecBadTriplesP4_ADJPii:
	.zero		916


//--------------------- SYMBOLS --------------------------

	.type		.nv.reservedSmem.offset0,@object
	.size		.nv.reservedSmem.offset0,0x4
